// auto-generated by cutlass_sweep.gemm — config: {"arch": "sm_90", "cluster_m": 2, "cluster_n": 2, "dtype": "fp16", "stages": 0, "tile_k": 128, "tile_m": 128, "tile_n": 256}
#include "cutlass/cutlass.h"
#include "cutlass/gemm/collective/collective_builder.hpp"
#include "cutlass/gemm/device/gemm_universal_adapter.h"
#include "cutlass/gemm/kernel/gemm_universal.hpp"
#include "cutlass/epilogue/collective/collective_builder.hpp"

using ElemA = cutlass::half_t;
using ElemB = cutlass::half_t;
using ElemCD = cutlass::half_t;
using Acc  = float;
using TileShape    = cute::Shape<cute::_128, cute::_256, cute::_128>;
using ClusterShape = cute::Shape<cute::_2, cute::_2, cute::_1>;

using CollectiveEpilogue = typename cutlass::epilogue::collective::CollectiveBuilder<
    cutlass::arch::Sm90, cutlass::arch::OpClassTensorOp,
    TileShape, ClusterShape,
    cutlass::epilogue::collective::EpilogueTileAuto,
    Acc, Acc,
    ElemCD, cutlass::layout::RowMajor, 128 / cutlass::sizeof_bits<ElemCD>::value,
    ElemCD, cutlass::layout::RowMajor, 128 / cutlass::sizeof_bits<ElemCD>::value,
    cutlass::epilogue::collective::EpilogueScheduleAuto
  >::CollectiveOp;

using CollectiveMainloop = typename cutlass::gemm::collective::CollectiveBuilder<
    cutlass::arch::Sm90, cutlass::arch::OpClassTensorOp,
    ElemA, cutlass::layout::RowMajor, 128 / cutlass::sizeof_bits<ElemA>::value,
    ElemB, cutlass::layout::ColumnMajor, 128 / cutlass::sizeof_bits<ElemB>::value,
    Acc,
    TileShape, ClusterShape,
    cutlass::gemm::collective::StageCountAutoCarveout<static_cast<int>(sizeof(typename CollectiveEpilogue::SharedStorage))>,
    cutlass::gemm::collective::KernelScheduleAuto
  >::CollectiveOp;

using GemmKernel = cutlass::gemm::kernel::GemmUniversal<
    cute::Shape<int,int,int,int>,
    CollectiveMainloop,
    CollectiveEpilogue
>;
using Gemm = cutlass::gemm::device::GemmUniversalAdapter<GemmKernel>;

// Force the device kernel symbol into the cubin without needing a host main.
auto* _anchor = &cutlass::device_kernel<GemmKernel>;


// ===== COMPILED SASS (sm_90a) =====

	.target	sm_90a

	.elftype	@"ET_EXEC"


//--------------------- .note.nv.tkinfo           --------------------------
	.section	.note.nv.tkinfo,"",@"SHT_NOTE"
	.sectionflags	@"SHF_NOTE_NV_TKINFO"
	.tkinfo
        /*0018*/ 	.word	0x00000002
        /*0030*/ 	.string	""
        /*0030*/ 	.string	"ptxas"
        /*0030*/ 	.string	"Cuda compilation tools, release 13.0, V13.0.88"
        /*0030*/ 	.string	"Build cuda_13.0.r13.0/compiler.36424714_0"
        /*0030*/ 	.string	"-arch sm_90a -m 64 "



//--------------------- .note.nv.cuinfo           --------------------------
	.section	.note.nv.cuinfo,"",@"SHT_NOTE"
	.sectionflags	@"SHF_NOTE_NV_CUINFO"
        /*0018*/ 	.short	0x0002
        /*001a*/ 	.short	0x005a
        /*001c*/ 	.short	0x0082
	.zero		2


//--------------------- .nv.info                  --------------------------
	.section	.nv.info,"",@"SHT_CUDA_INFO"
	.align	4


	//----- nvinfo : EIATTR_REGCOUNT
	.align		4
        /*0000*/ 	.byte	0x04, 0x2f
        /*0002*/ 	.short	(.L_15 - .L_14)
	.align		4
.L_14:
        /*0004*/ 	.word	index@(_ZN7cutlass13device_kernelINS_4gemm6kernel13GemmUniversalIN4cute5tupleIJiiiiEEENS1_10collective13CollectiveMmaINS1_34MainloopSm90TmaGmmaWarpSpecializedILi2ENS5_IJNS4_1CILi2EEESB_NSA_ILi1EEEEEENS1_35KernelTmaWarpSpecializedCooperativeEEENS5_IJNSA_ILi128EEENSA_ILi256EEESG_EEENS_6half_tENS5_IJlSC_lEEESJ_SK_NS4_8TiledMMAINS4_8MMA_AtomIJNS4_4SM904GMMA26MMA_64x256x16_F32F16F16_SSILNSO_5MajorE0ELSQ_0ELNSO_7ScaleInE1ELSR_1EEEEEENS4_6LayoutINS5_IJSB_SC_SC_EEENS5_IJSC_NSA_ILi0EEESW_EEEEENS5_IJNS4_10UnderscoreESZ_SZ_EEEEENS4_23SM90_TMA_LOAD_MULTICASTENS4_14ComposedLayoutINS4_7SwizzleILi3ELi4ELi3EEENS4_18smem_ptr_flag_bitsILi16EEENSU_INS5_IJNSA_ILi8EEENSA_ILi64EEEEEENS5_IJS19_SC_EEEEEEEvNS4_8identityES12_S1D_vS1E_EENS_8epilogue10collective6detail29Sm90TmaWarpSpecializedAdapterINS1H_15DefaultEpilogueISJ_SK_SK_NS1G_6thread17LinearCombinationISJ_Li1EffLNS1L_9ScaleType4KindE0ELNS_15FloatRoundStyleE2ESJ_EENS1_15EpilogueDefaultEEEEEvvEEEEvNT_6ParamsE)
        /*0008*/ 	.word	0x000000a8


	//----- nvinfo : EIATTR_FRAME_SIZE
	.align		4
.L_15:
        /*000c*/ 	.byte	0x04, 0x11
        /*000e*/ 	.short	(.L_17 - .L_16)
	.align		4
.L_16:
        /*0010*/ 	.word	index@(_ZN7cutlass13device_kernelINS_4gemm6kernel13GemmUniversalIN4cute5tupleIJiiiiEEENS1_10collective13CollectiveMmaINS1_34MainloopSm90TmaGmmaWarpSpecializedILi2ENS5_IJNS4_1CILi2EEESB_NSA_ILi1EEEEEENS1_35KernelTmaWarpSpecializedCooperativeEEENS5_IJNSA_ILi128EEENSA_ILi256EEESG_EEENS_6half_tENS5_IJlSC_lEEESJ_SK_NS4_8TiledMMAINS4_8MMA_AtomIJNS4_4SM904GMMA26MMA_64x256x16_F32F16F16_SSILNSO_5MajorE0ELSQ_0ELNSO_7ScaleInE1ELSR_1EEEEEENS4_6LayoutINS5_IJSB_SC_SC_EEENS5_IJSC_NSA_ILi0EEESW_EEEEENS5_IJNS4_10UnderscoreESZ_SZ_EEEEENS4_23SM90_TMA_LOAD_MULTICASTENS4_14ComposedLayoutINS4_7SwizzleILi3ELi4ELi3EEENS4_18smem_ptr_flag_bitsILi16EEENSU_INS5_IJNSA_ILi8EEENSA_ILi64EEEEEENS5_IJS19_SC_EEEEEEEvNS4_8identityES12_S1D_vS1E_EENS_8epilogue10collective6detail29Sm90TmaWarpSpecializedAdapterINS1H_15DefaultEpilogueISJ_SK_SK_NS1G_6thread17LinearCombinationISJ_Li1EffLNS1L_9ScaleType4KindE0ELNS_15FloatRoundStyleE2ESJ_EENS1_15EpilogueDefaultEEEEEvvEEEEvNT_6ParamsE)
        /*0014*/ 	.word	0x00000000


	//----- nvinfo : EIATTR_MIN_STACK_SIZE
	.align		4
.L_17:
        /*0018*/ 	.byte	0x04, 0x12
        /*001a*/ 	.short	(.L_19 - .L_18)
	.align		4
.L_18:
        /*001c*/ 	.word	index@(_ZN7cutlass13device_kernelINS_4gemm6kernel13GemmUniversalIN4cute5tupleIJiiiiEEENS1_10collective13CollectiveMmaINS1_34MainloopSm90TmaGmmaWarpSpecializedILi2ENS5_IJNS4_1CILi2EEESB_NSA_ILi1EEEEEENS1_35KernelTmaWarpSpecializedCooperativeEEENS5_IJNSA_ILi128EEENSA_ILi256EEESG_EEENS_6half_tENS5_IJlSC_lEEESJ_SK_NS4_8TiledMMAINS4_8MMA_AtomIJNS4_4SM904GMMA26MMA_64x256x16_F32F16F16_SSILNSO_5MajorE0ELSQ_0ELNSO_7ScaleInE1ELSR_1EEEEEENS4_6LayoutINS5_IJSB_SC_SC_EEENS5_IJSC_NSA_ILi0EEESW_EEEEENS5_IJNS4_10UnderscoreESZ_SZ_EEEEENS4_23SM90_TMA_LOAD_MULTICASTENS4_14ComposedLayoutINS4_7SwizzleILi3ELi4ELi3EEENS4_18smem_ptr_flag_bitsILi16EEENSU_INS5_IJNSA_ILi8EEENSA_ILi64EEEEEENS5_IJS19_SC_EEEEEEEvNS4_8identityES12_S1D_vS1E_EENS_8epilogue10collective6detail29Sm90TmaWarpSpecializedAdapterINS1H_15DefaultEpilogueISJ_SK_SK_NS1G_6thread17LinearCombinationISJ_Li1EffLNS1L_9ScaleType4KindE0ELNS_15FloatRoundStyleE2ESJ_EENS1_15EpilogueDefaultEEEEEvvEEEEvNT_6ParamsE)
        /*0020*/ 	.word	0x00000000
.L_19:


//--------------------- .nv.compat                --------------------------
	.section	.nv.compat,"",@"SHT_CUDA_COMPAT_INFO"
	.align	4
        /*0000*/ 	.byte	0x02, 0x09, 0x01, 0x00, 0x02, 0x02, 0x04, 0x00, 0x02, 0x05, 0x05, 0x00, 0x03, 0x07, 0x01, 0x01
        /*0010*/ 	.byte	0x02, 0x03, 0x01, 0x00, 0x02, 0x06, 0x01, 0x00, 0x04, 0x0b, 0x08, 0x00, 0x00, 0x00, 0x00, 0x00
        /*0020*/ 	.byte	0x00, 0x00, 0x00, 0x00


//--------------------- .nv.info._ZN7cutlass13device_kernelINS_4gemm6kernel13GemmUniversalIN4cute5tupleIJiiiiEEENS1_10collective13CollectiveMmaINS1_34MainloopSm90TmaGmmaWarpSpecializedILi2ENS5_IJNS4_1CILi2EEESB_NSA_ILi1EEEEEENS1_35KernelTmaWarpSpecializedCooperativeEEENS5_IJNSA_ILi128EEENSA_ILi256EEESG_EEENS_6half_tENS5_IJlSC_lEEESJ_SK_NS4_8TiledMMAINS4_8MMA_AtomIJNS4_4SM904GMMA26MMA_64x256x16_F32F16F16_SSILNSO_5MajorE0ELSQ_0ELNSO_7ScaleInE1ELSR_1EEEEEENS4_6LayoutINS5_IJSB_SC_SC_EEENS5_IJSC_NSA_ILi0EEESW_EEEEENS5_IJNS4_10UnderscoreESZ_SZ_EEEEENS4_23SM90_TMA_LOAD_MULTICASTENS4_14ComposedLayoutINS4_7SwizzleILi3ELi4ELi3EEENS4_18smem_ptr_flag_bitsILi16EEENSU_INS5_IJNSA_ILi8EEENSA_ILi64EEEEEENS5_IJS19_SC_EEEEEEEvNS4_8identityES12_S1D_vS1E_EENS_8epilogue10collective6detail29Sm90TmaWarpSpecializedAdapterINS1H_15DefaultEpilogueISJ_SK_SK_NS1G_6thread17LinearCombinationISJ_Li1EffLNS1L_9ScaleType4KindE0ELNS_15FloatRoundStyleE2ESJ_EENS1_15EpilogueDefaultEEEEEvvEEEEvNT_6ParamsE --------------------------
	.section	.nv.info._ZN7cutlass13device_kernelINS_4gemm6kernel13GemmUniversalIN4cute5tupleIJiiiiEEENS1_10collective13CollectiveMmaINS1_34MainloopSm90TmaGmmaWarpSpecializedILi2ENS5_IJNS4_1CILi2EEESB_NSA_ILi1EEEEEENS1_35KernelTmaWarpSpecializedCooperativeEEENS5_IJNSA_ILi128EEENSA_ILi256EEESG_EEENS_6half_tENS5_IJlSC_lEEESJ_SK_NS4_8TiledMMAINS4_8MMA_AtomIJNS4_4SM904GMMA26MMA_64x256x16_F32F16F16_SSILNSO_5MajorE0ELSQ_0ELNSO_7ScaleInE1ELSR_1EEEEEENS4_6LayoutINS5_IJSB_SC_SC_EEENS5_IJSC_NSA_ILi0EEESW_EEEEENS5_IJNS4_10UnderscoreESZ_SZ_EEEEENS4_23SM90_TMA_LOAD_MULTICASTENS4_14ComposedLayoutINS4_7SwizzleILi3ELi4ELi3EEENS4_18smem_ptr_flag_bitsILi16EEENSU_INS5_IJNSA_ILi8EEENSA_ILi64EEEEEENS5_IJS19_SC_EEEEEEEvNS4_8identityES12_S1D_vS1E_EENS_8epilogue10collective6detail29Sm90TmaWarpSpecializedAdapterINS1H_15DefaultEpilogueISJ_SK_SK_NS1G_6thread17LinearCombinationISJ_Li1EffLNS1L_9ScaleType4KindE0ELNS_15FloatRoundStyleE2ESJ_EENS1_15EpilogueDefaultEEEEEvvEEEEvNT_6ParamsE,"",@"SHT_CUDA_INFO"
	.sectionflags	@""
	.align	4


	//----- nvinfo : EIATTR_CUDA_API_VERSION
	.align		4
        /*0000*/ 	.byte	0x04, 0x37
        /*0002*/ 	.short	(.L_21 - .L_20)
.L_20:
        /*0004*/ 	.word	0x00000082


	//----- nvinfo : EIATTR_KPARAM_INFO
	.align		4
.L_21:
        /*0008*/ 	.byte	0x04, 0x17
        /*000a*/ 	.short	(.L_23 - .L_22)
.L_22:
        /*000c*/ 	.word	0x00000000
        /*0010*/ 	.short	0x0000
        /*0012*/ 	.short	0x0070
        /*0014*/ 	.byte	0x00, 0xf0, 0x01, 0x10


	//----- nvinfo : EIATTR_SPARSE_MMA_MASK
	.align		4
.L_23:
        /*0018*/ 	.byte	0x03, 0x50
        /*001a*/ 	.short	0x0000


	//----- nvinfo : EIATTR_MAXREG_COUNT
	.align		4
        /*001c*/ 	.byte	0x03, 0x1b
        /*001e*/ 	.short	0x00a8


	//----- nvinfo : EIATTR_NUM_BARRIERS
	.align		4
        /*0020*/ 	.byte	0x02, 0x4c
        /*0022*/ 	.byte	0x01
	.zero		1


	//----- nvinfo : EIATTR_EXTERNS
	.align		4
        /*0024*/ 	.byte	0x04, 0x0f
        /*0026*/ 	.short	(.L_25 - .L_24)


	//   ....[0]....
	.align		4
.L_24:
        /*0028*/ 	.word	index@(__assertfail)


	//----- nvinfo : EIATTR_MERCURY_ISA_VERSION
	.align		4
.L_25:
        /*002c*/ 	.byte	0x03, 0x5f
        /*002e*/ 	.short	0x0101


	//----- nvinfo : EIATTR_INT_WARP_WIDE_INSTR_OFFSETS
	.align		4
        /*0030*/ 	.byte	0x04, 0x31
        /*0032*/ 	.short	(.L_27 - .L_26)


	//   ....[0]....
.L_26:
        /*0034*/ 	.word	0x00000440


	//   ....[1]....
        /*0038*/ 	.word	0x00000470


	//   ....[2]....
        /*003c*/ 	.word	0x00000630


	//   ....[3]....
        /*0040*/ 	.word	0x000020f0


	//----- nvinfo : EIATTR_COOP_GROUP_MASK_REGIDS
	.align		4
.L_27:
        /*0044*/ 	.byte	0x04, 0x29
        /*0046*/ 	.short	(.L_29 - .L_28)


	//   ....[0]....
.L_28:
        /*0048*/ 	.word	0xffffffff


	//   ....[1]....
        /*004c*/ 	.word	0xffffffff


	//   ....[2]....
        /*0050*/ 	.word	0xffffffff


	//   ....[3]....
        /*0054*/ 	.word	0xffffffff


	//   ....[4]....
        /*0058*/ 	.word	0xffffffff


	//   ....[5]....
        /*005c*/ 	.word	0xffffffff


	//----- nvinfo : EIATTR_COOP_GROUP_INSTR_OFFSETS
	.align		4
.L_29:
        /*0060*/ 	.byte	0x04, 0x28
        /*0062*/ 	.short	(.L_31 - .L_30)


	//   ....[0]....
.L_30:
        /*0064*/ 	.word	0x00000060


	//   ....[1]....
        /*0068*/ 	.word	0x00000070


	//   ....[2]....
        /*006c*/ 	.word	0x00000130


	//   ....[3]....
        /*0070*/ 	.word	0x00000290


	//   ....[4]....
        /*0074*/ 	.word	0x000007b0


	//   ....[5]....
        /*0078*/ 	.word	0x00001200


	//----- nvinfo : EIATTR_REG_RECONFIG
	.align		4
.L_31:
        /*007c*/ 	.byte	0x01, 0x54
	.zero		2


	//----- nvinfo : EIATTR_SYSCALL_OFFSETS
	.align		4
        /*0080*/ 	.byte	0x04, 0x46
        /*0082*/ 	.short	(.L_33 - .L_32)


	//   ....[0]....
.L_32:
        /*0084*/ 	.word	0x000013c0


	//----- nvinfo : EIATTR_MBARRIER_INSTR_OFFSETS
	.align		4
.L_33:
        /*0088*/ 	.byte	0x04, 0x39
        /*008a*/ 	.short	(.L_35 - .L_34)


	//   ....[0]....
.L_34:
        /*008c*/ 	.word	0x00000230
        /*0090*/ 	.word	0x000000ff
        /*0094*/ 	.word	0x00000000
        /*0098*/ 	.short	0x0100
        /*009a*/ 	.byte	0x08
	.zero		1


	//   ....[1]....
        /*009c*/ 	.word	0x00000240
        /*00a0*/ 	.word	0x000000ff
        /*00a4*/ 	.word	0x00000010
        /*00a8*/ 	.short	0x0100
        /*00aa*/ 	.byte	0x08
	.zero		1


	//   ....[2]....
        /*00ac*/ 	.word	0x00000250
        /*00b0*/ 	.word	0x000000ff
        /*00b4*/ 	.word	0x00000008
        /*00b8*/ 	.short	0x0100
        /*00ba*/ 	.byte	0x08
	.zero		1


	//   ....[3]....
        /*00bc*/ 	.word	0x00000260
        /*00c0*/ 	.word	0x000000ff
        /*00c4*/ 	.word	0x00000018
        /*00c8*/ 	.short	0x0100
        /*00ca*/ 	.byte	0x08
	.zero		1


	//   ....[4]....
        /*00cc*/ 	.word	0x000006b0
        /*00d0*/ 	.word	0x000000ff
        /*00d4*/ 	.word	0x00000030
        /*00d8*/ 	.short	0x0100
        /*00da*/ 	.byte	0x06
	.zero		1


	//   ....[5]....
        /*00dc*/ 	.word	0x00000740
        /*00e0*/ 	.word	0x000000ff
        /*00e4*/ 	.word	0x00000038
        /*00e8*/ 	.short	0x0100
        /*00ea*/ 	.byte	0x06
	.zero		1


	//   ....[6]....
        /*00ec*/ 	.word	0x00001480
        /*00f0*/ 	.word	0x00000003
        /*00f4*/ 	.word	0x00000000
        /*00f8*/ 	.short	0x010a
        /*00fa*/ 	.byte	0x3f
	.zero		1


	//   ....[7]....
        /*00fc*/ 	.word	0x000014c0
        /*0100*/ 	.word	0x00000003
        /*0104*/ 	.word	0x00000000
        /*0108*/ 	.short	0x010a
        /*010a*/ 	.byte	0x3f
	.zero		1


	//   ....[8]....
        /*010c*/ 	.word	0x00001ac0
        /*0110*/ 	.word	0x00000005
        /*0114*/ 	.word	0x00000000
        /*0118*/ 	.short	0x010a
        /*011a*/ 	.byte	0x3f
	.zero		1


	//   ....[9]....
        /*011c*/ 	.word	0x00001b00
        /*0120*/ 	.word	0x00000005
        /*0124*/ 	.word	0x00000000
        /*0128*/ 	.short	0x010a
        /*012a*/ 	.byte	0x3f
	.zero		1


	//   ....[10]....
        /*012c*/ 	.word	0x00001f90
        /*0130*/ 	.word	0x00000005
        /*0134*/ 	.word	0x00000000
        /*0138*/ 	.short	0x0101
        /*013a*/ 	.byte	0x3f
	.zero		1


	//   ....[11]....
        /*013c*/ 	.word	0x00002170
        /*0140*/ 	.word	0x00000003
        /*0144*/ 	.word	0x00000000
        /*0148*/ 	.short	0x0101
        /*014a*/ 	.byte	0x3f
	.zero		1


	//   ....[12]....
        /*014c*/ 	.word	0x0000b050
        /*0150*/ 	.word	0x00000014
        /*0154*/ 	.word	0x00000010
        /*0158*/ 	.short	0x010a
        /*015a*/ 	.byte	0x3f
	.zero		1


	//   ....[13]....
        /*015c*/ 	.word	0x0000b4f0
        /*0160*/ 	.word	0x00000004
        /*0164*/ 	.word	0x00000038
        /*0168*/ 	.short	0x0101
        /*016a*/ 	.byte	0x3f
	.zero		1


	//   ....[14]....
        /*016c*/ 	.word	0x0000bc00
        /*0170*/ 	.word	0x00000005
        /*0174*/ 	.word	0x00000000
        /*0178*/ 	.short	0x010a
        /*017a*/ 	.byte	0x3f
	.zero		1


	//   ....[15]....
        /*017c*/ 	.word	0x0000bc80
        /*0180*/ 	.word	0x00000009
        /*0184*/ 	.word	0x00000000
        /*0188*/ 	.short	0x010a
        /*018a*/ 	.byte	0x3f
	.zero		1


	//   ....[16]....
        /*018c*/ 	.word	0x0000bce0
        /*0190*/ 	.word	0x00000003
        /*0194*/ 	.word	0x00000000
        /*0198*/ 	.short	0x010a
        /*019a*/ 	.byte	0x3f
	.zero		1


	//   ....[17]....
        /*019c*/ 	.word	0x0000bd30
        /*01a0*/ 	.word	0x00000005
        /*01a4*/ 	.word	0x00000000
        /*01a8*/ 	.short	0x010a
        /*01aa*/ 	.byte	0x3f
	.zero		1


	//   ....[18]....
        /*01ac*/ 	.word	0x0000be00
        /*01b0*/ 	.word	0x00000014
        /*01b4*/ 	.word	0x00000010
        /*01b8*/ 	.short	0x010a
        /*01ba*/ 	.byte	0x3f
	.zero		1


	//   ....[19]....
        /*01bc*/ 	.word	0x0000bed0
        /*01c0*/ 	.word	0x00000005
        /*01c4*/ 	.word	0x00000000
        /*01c8*/ 	.short	0x010a
        /*01ca*/ 	.byte	0x3f
	.zero		1


	//----- nvinfo : EIATTR_NUM_MBARRIERS
	.align		4
.L_35:
        /*01cc*/ 	.byte	0x03, 0x38
        /*01ce*/ 	.short	0x0006


	//----- nvinfo : EIATTR_EXIT_INSTR_OFFSETS
	.align		4
        /*01d0*/ 	.byte	0x04, 0x1c
        /*01d2*/ 	.short	(.L_37 - .L_36)


	//   ....[0]....
.L_36:
        /*01d4*/ 	.word	0x00000910


	//   ....[1]....
        /*01d8*/ 	.word	0x00001130


	//   ....[2]....
        /*01dc*/ 	.word	0x0000a680


	//   ....[3]....
        /*01e0*/ 	.word	0x0000abe0


	//   ....[4]....
        /*01e4*/ 	.word	0x0000bcd0


	//----- nvinfo : EIATTR_MAX_THREADS
	.align		4
.L_37:
        /*01e8*/ 	.byte	0x04, 0x05
        /*01ea*/ 	.short	(.L_39 - .L_38)
.L_38:
        /*01ec*/ 	.word	0x00000180
        /*01f0*/ 	.word	0x00000001
        /*01f4*/ 	.word	0x00000001


	//----- nvinfo : EIATTR_CRS_STACK_SIZE
	.align		4
.L_39:
        /*01f8*/ 	.byte	0x04, 0x1e
        /*01fa*/ 	.short	(.L_41 - .L_40)
.L_40:
        /*01fc*/ 	.word	0x00000000


	//----- nvinfo : EIATTR_CBANK_PARAM_SIZE
	.align		4
.L_41:
        /*0200*/ 	.byte	0x03, 0x19
        /*0202*/ 	.short	0x0470


	//----- nvinfo : EIATTR_PARAM_CBANK
	.align		4
        /*0204*/ 	.byte	0x04, 0x0a
        /*0206*/ 	.short	(.L_43 - .L_42)
	.align		4
.L_42:
        /*0208*/ 	.word	index@(.nv.constant0._ZN7cutlass13device_kernelINS_4gemm6kernel13GemmUniversalIN4cute5tupleIJiiiiEEENS1_10collective13CollectiveMmaINS1_34MainloopSm90TmaGmmaWarpSpecializedILi2ENS5_IJNS4_1CILi2EEESB_NSA_ILi1EEEEEENS1_35KernelTmaWarpSpecializedCooperativeEEENS5_IJNSA_ILi128EEENSA_ILi256EEESG_EEENS_6half_tENS5_IJlSC_lEEESJ_SK_NS4_8TiledMMAINS4_8MMA_AtomIJNS4_4SM904GMMA26MMA_64x256x16_F32F16F16_SSILNSO_5MajorE0ELSQ_0ELNSO_7ScaleInE1ELSR_1EEEEEENS4_6LayoutINS5_IJSB_SC_SC_EEENS5_IJSC_NSA_ILi0EEESW_EEEEENS5_IJNS4_10UnderscoreESZ_SZ_EEEEENS4_23SM90_TMA_LOAD_MULTICASTENS4_14ComposedLayoutINS4_7SwizzleILi3ELi4ELi3EEENS4_18smem_ptr_flag_bitsILi16EEENSU_INS5_IJNSA_ILi8EEENSA_ILi64EEEEEENS5_IJS19_SC_EEEEEEEvNS4_8identityES12_S1D_vS1E_EENS_8epilogue10collective6detail29Sm90TmaWarpSpecializedAdapterINS1H_15DefaultEpilogueISJ_SK_SK_NS1G_6thread17LinearCombinationISJ_Li1EffLNS1L_9ScaleType4KindE0ELNS_15FloatRoundStyleE2ESJ_EENS1_15EpilogueDefaultEEEEEvvEEEEvNT_6ParamsE)
        /*020c*/ 	.short	0x0210
        /*020e*/ 	.short	0x0470


	//----- nvinfo : EIATTR_SW_WAR
	.align		4
.L_43:
        /*0210*/ 	.byte	0x04, 0x36
        /*0212*/ 	.short	(.L_45 - .L_44)
.L_44:
        /*0214*/ 	.word	0x00000008
.L_45:


//--------------------- .nv.callgraph             --------------------------
	.section	.nv.callgraph,"",@"SHT_CUDA_CALLGRAPH"
	.align	4
	.sectionentsize	8
	.align		4
        /*0000*/ 	.word	0x00000000
	.align		4
        /*0004*/ 	.word	0xffffffff
	.align		4
        /*0008*/ 	.word	index@(_ZN7cutlass13device_kernelINS_4gemm6kernel13GemmUniversalIN4cute5tupleIJiiiiEEENS1_10collective13CollectiveMmaINS1_34MainloopSm90TmaGmmaWarpSpecializedILi2ENS5_IJNS4_1CILi2EEESB_NSA_ILi1EEEEEENS1_35KernelTmaWarpSpecializedCooperativeEEENS5_IJNSA_ILi128EEENSA_ILi256EEESG_EEENS_6half_tENS5_IJlSC_lEEESJ_SK_NS4_8TiledMMAINS4_8MMA_AtomIJNS4_4SM904GMMA26MMA_64x256x16_F32F16F16_SSILNSO_5MajorE0ELSQ_0ELNSO_7ScaleInE1ELSR_1EEEEEENS4_6LayoutINS5_IJSB_SC_SC_EEENS5_IJSC_NSA_ILi0EEESW_EEEEENS5_IJNS4_10UnderscoreESZ_SZ_EEEEENS4_23SM90_TMA_LOAD_MULTICASTENS4_14ComposedLayoutINS4_7SwizzleILi3ELi4ELi3EEENS4_18smem_ptr_flag_bitsILi16EEENSU_INS5_IJNSA_ILi8EEENSA_ILi64EEEEEENS5_IJS19_SC_EEEEEEEvNS4_8identityES12_S1D_vS1E_EENS_8epilogue10collective6detail29Sm90TmaWarpSpecializedAdapterINS1H_15DefaultEpilogueISJ_SK_SK_NS1G_6thread17LinearCombinationISJ_Li1EffLNS1L_9ScaleType4KindE0ELNS_15FloatRoundStyleE2ESJ_EENS1_15EpilogueDefaultEEEEEvvEEEEvNT_6ParamsE)
	.align		4
        /*000c*/ 	.word	index@(__assertfail)
	.align		4
        /*0010*/ 	.word	0x00000000
	.align		4
        /*0014*/ 	.word	0xfffffffe
	.align		4
        /*0018*/ 	.word	0x00000000
	.align		4
        /*001c*/ 	.word	0xfffffffd
	.align		4
        /*0020*/ 	.word	0x00000000
	.align		4
        /*0024*/ 	.word	0xfffffffc


//--------------------- .nv.constant4             --------------------------
	.section	.nv.constant4,"a",@progbits
	.align	8
	.align		8
.nv.constant4:
        /*0000*/ 	.dword	__assertfail
	.align		8
        /*0008*/ 	.dword	__unnamed_1
	.align		8
        /*0010*/ 	.dword	_ZN39_INTERNAL_59b2fdad_4_k_cu_6e50634f_35354cuda3std3__45__cpo5beginE
	.align		8
        /*0018*/ 	.dword	_ZN39_INTERNAL_59b2fdad_4_k_cu_6e50634f_35354cuda3std3__45__cpo3endE
	.align		8
        /*0020*/ 	.dword	_ZN39_INTERNAL_59b2fdad_4_k_cu_6e50634f_35354cuda3std3__45__cpo6cbeginE
	.align		8
        /*0028*/ 	.dword	_ZN39_INTERNAL_59b2fdad_4_k_cu_6e50634f_35354cuda3std3__45__cpo4cendE
	.align		8
        /*0030*/ 	.dword	_ZN39_INTERNAL_59b2fdad_4_k_cu_6e50634f_35354cuda3std3__441_GLOBAL__N__59b2fdad_4_k_cu_6e50634f_35356ignoreE
	.align		8
        /*0038*/ 	.dword	_ZN39_INTERNAL_59b2fdad_4_k_cu_6e50634f_35354cuda3std3__419piecewise_constructE
	.align		8
        /*0040*/ 	.dword	_ZN39_INTERNAL_59b2fdad_4_k_cu_6e50634f_35354cuda3std3__48in_placeE
	.align		8
        /*0048*/ 	.dword	_ZN39_INTERNAL_59b2fdad_4_k_cu_6e50634f_35354cuda3std6ranges3__45__cpo4swapE
	.align		8
        /*0050*/ 	.dword	_ZN39_INTERNAL_59b2fdad_4_k_cu_6e50634f_35354cuda3std6ranges3__45__cpo9iter_moveE
	.align		8
        /*0058*/ 	.dword	_ZN39_INTERNAL_59b2fdad_4_k_cu_6e50634f_35354cute7productE
	.align		8
        /*0060*/ 	.dword	_ZN39_INTERNAL_59b2fdad_4_k_cu_6e50634f_35354cute1_E
	.align		8
        /*0068*/ 	.dword	$str$22
	.align		8
        /*0070*/ 	.dword	$str$23


//--------------------- .text._ZN7cutlass13device_kernelINS_4gemm6kernel13GemmUniversalIN4cute5tupleIJiiiiEEENS1_10collective13CollectiveMmaINS1_34MainloopSm90TmaGmmaWarpSpecializedILi2ENS5_IJNS4_1CILi2EEESB_NSA_ILi1EEEEEENS1_35KernelTmaWarpSpecializedCooperativeEEENS5_IJNSA_ILi128EEENSA_ILi256EEESG_EEENS_6half_tENS5_IJlSC_lEEESJ_SK_NS4_8TiledMMAINS4_8MMA_AtomIJNS4_4SM904GMMA26MMA_64x256x16_F32F16F16_SSILNSO_5MajorE0ELSQ_0ELNSO_7ScaleInE1ELSR_1EEEEEENS4_6LayoutINS5_IJSB_SC_SC_EEENS5_IJSC_NSA_ILi0EEESW_EEEEENS5_IJNS4_10UnderscoreESZ_SZ_EEEEENS4_23SM90_TMA_LOAD_MULTICASTENS4_14ComposedLayoutINS4_7SwizzleILi3ELi4ELi3EEENS4_18smem_ptr_flag_bitsILi16EEENSU_INS5_IJNSA_ILi8EEENSA_ILi64EEEEEENS5_IJS19_SC_EEEEEEEvNS4_8identityES12_S1D_vS1E_EENS_8epilogue10collective6detail29Sm90TmaWarpSpecializedAdapterINS1H_15DefaultEpilogueISJ_SK_SK_NS1G_6thread17LinearCombinationISJ_Li1EffLNS1L_9ScaleType4KindE0ELNS_15FloatRoundStyleE2ESJ_EENS1_15EpilogueDefaultEEEEEvvEEEEvNT_6ParamsE --------------------------
	.section	.text._ZN7cutlass13device_kernelINS_4gemm6kernel13GemmUniversalIN4cute5tupleIJiiiiEEENS1_10collective13CollectiveMmaINS1_34MainloopSm90TmaGmmaWarpSpecializedILi2ENS5_IJNS4_1CILi2EEESB_NSA_ILi1EEEEEENS1_35KernelTmaWarpSpecializedCooperativeEEENS5_IJNSA_ILi128EEENSA_ILi256EEESG_EEENS_6half_tENS5_IJlSC_lEEESJ_SK_NS4_8TiledMMAINS4_8MMA_AtomIJNS4_4SM904GMMA26MMA_64x256x16_F32F16F16_SSILNSO_5MajorE0ELSQ_0ELNSO_7ScaleInE1ELSR_1EEEEEENS4_6LayoutINS5_IJSB_SC_SC_EEENS5_IJSC_NSA_ILi0EEESW_EEEEENS5_IJNS4_10UnderscoreESZ_SZ_EEEEENS4_23SM90_TMA_LOAD_MULTICASTENS4_14ComposedLayoutINS4_7SwizzleILi3ELi4ELi3EEENS4_18smem_ptr_flag_bitsILi16EEENSU_INS5_IJNSA_ILi8EEENSA_ILi64EEEEEENS5_IJS19_SC_EEEEEEEvNS4_8identityES12_S1D_vS1E_EENS_8epilogue10collective6detail29Sm90TmaWarpSpecializedAdapterINS1H_15DefaultEpilogueISJ_SK_SK_NS1G_6thread17LinearCombinationISJ_Li1EffLNS1L_9ScaleType4KindE0ELNS_15FloatRoundStyleE2ESJ_EENS1_15EpilogueDefaultEEEEEvvEEEEvNT_6ParamsE,"ax",@progbits
	.align	128
.text._ZN7cutlass13device_kernelINS_4gemm6kernel13GemmUniversalIN4cute5tupleIJiiiiEEENS1_10collective13CollectiveMmaINS1_34MainloopSm90TmaGmmaWarpSpecializedILi2ENS5_IJNS4_1CILi2EEESB_NSA_ILi1EEEEEENS1_35KernelTmaWarpSpecializedCooperativeEEENS5_IJNSA_ILi128EEENSA_ILi256EEESG_EEENS_6half_tENS5_IJlSC_lEEESJ_SK_NS4_8TiledMMAINS4_8MMA_AtomIJNS4_4SM904GMMA26MMA_64x256x16_F32F16F16_SSILNSO_5MajorE0ELSQ_0ELNSO_7ScaleInE1ELSR_1EEEEEENS4_6LayoutINS5_IJSB_SC_SC_EEENS5_IJSC_NSA_ILi0EEESW_EEEEENS5_IJNS4_10UnderscoreESZ_SZ_EEEEENS4_23SM90_TMA_LOAD_MULTICASTENS4_14ComposedLayoutINS4_7SwizzleILi3ELi4ELi3EEENS4_18smem_ptr_flag_bitsILi16EEENSU_INS5_IJNSA_ILi8EEENSA_ILi64EEEEEENS5_IJS19_SC_EEEEEEEvNS4_8identityES12_S1D_vS1E_EENS_8epilogue10collective6detail29Sm90TmaWarpSpecializedAdapterINS1H_15DefaultEpilogueISJ_SK_SK_NS1G_6thread17LinearCombinationISJ_Li1EffLNS1L_9ScaleType4KindE0ELNS_15FloatRoundStyleE2ESJ_EENS1_15EpilogueDefaultEEEEEvvEEEEvNT_6ParamsE:
        .type           _ZN7cutlass13device_kernelINS_4gemm6kernel13GemmUniversalIN4cute5tupleIJiiiiEEENS1_10collective13CollectiveMmaINS1_34MainloopSm90TmaGmmaWarpSpecializedILi2ENS5_IJNS4_1CILi2EEESB_NSA_ILi1EEEEEENS1_35KernelTmaWarpSpecializedCooperativeEEENS5_IJNSA_ILi128EEENSA_ILi256EEESG_EEENS_6half_tENS5_IJlSC_lEEESJ_SK_NS4_8TiledMMAINS4_8MMA_AtomIJNS4_4SM904GMMA26MMA_64x256x16_F32F16F16_SSILNSO_5MajorE0ELSQ_0ELNSO_7ScaleInE1ELSR_1EEEEEENS4_6LayoutINS5_IJSB_SC_SC_EEENS5_IJSC_NSA_ILi0EEESW_EEEEENS5_IJNS4_10UnderscoreESZ_SZ_EEEEENS4_23SM90_TMA_LOAD_MULTICASTENS4_14ComposedLayoutINS4_7SwizzleILi3ELi4ELi3EEENS4_18smem_ptr_flag_bitsILi16EEENSU_INS5_IJNSA_ILi8EEENSA_ILi64EEEEEENS5_IJS19_SC_EEEEEEEvNS4_8identityES12_S1D_vS1E_EENS_8epilogue10collective6detail29Sm90TmaWarpSpecializedAdapterINS1H_15DefaultEpilogueISJ_SK_SK_NS1G_6thread17LinearCombinationISJ_Li1EffLNS1L_9ScaleType4KindE0ELNS_15FloatRoundStyleE2ESJ_EENS1_15EpilogueDefaultEEEEEvvEEEEvNT_6ParamsE,@function
        .size           _ZN7cutlass13device_kernelINS_4gemm6kernel13GemmUniversalIN4cute5tupleIJiiiiEEENS1_10collective13CollectiveMmaINS1_34MainloopSm90TmaGmmaWarpSpecializedILi2ENS5_IJNS4_1CILi2EEESB_NSA_ILi1EEEEEENS1_35KernelTmaWarpSpecializedCooperativeEEENS5_IJNSA_ILi128EEENSA_ILi256EEESG_EEENS_6half_tENS5_IJlSC_lEEESJ_SK_NS4_8TiledMMAINS4_8MMA_AtomIJNS4_4SM904GMMA26MMA_64x256x16_F32F16F16_SSILNSO_5MajorE0ELSQ_0ELNSO_7ScaleInE1ELSR_1EEEEEENS4_6LayoutINS5_IJSB_SC_SC_EEENS5_IJSC_NSA_ILi0EEESW_EEEEENS5_IJNS4_10UnderscoreESZ_SZ_EEEEENS4_23SM90_TMA_LOAD_MULTICASTENS4_14ComposedLayoutINS4_7SwizzleILi3ELi4ELi3EEENS4_18smem_ptr_flag_bitsILi16EEENSU_INS5_IJNSA_ILi8EEENSA_ILi64EEEEEENS5_IJS19_SC_EEEEEEEvNS4_8identityES12_S1D_vS1E_EENS_8epilogue10collective6detail29Sm90TmaWarpSpecializedAdapterINS1H_15DefaultEpilogueISJ_SK_SK_NS1G_6thread17LinearCombinationISJ_Li1EffLNS1L_9ScaleType4KindE0ELNS_15FloatRoundStyleE2ESJ_EENS1_15EpilogueDefaultEEEEEvvEEEEvNT_6ParamsE,(.L_x_321 - _ZN7cutlass13device_kernelINS_4gemm6kernel13GemmUniversalIN4cute5tupleIJiiiiEEENS1_10collective13CollectiveMmaINS1_34MainloopSm90TmaGmmaWarpSpecializedILi2ENS5_IJNS4_1CILi2EEESB_NSA_ILi1EEEEEENS1_35KernelTmaWarpSpecializedCooperativeEEENS5_IJNSA_ILi128EEENSA_ILi256EEESG_EEENS_6half_tENS5_IJlSC_lEEESJ_SK_NS4_8TiledMMAINS4_8MMA_AtomIJNS4_4SM904GMMA26MMA_64x256x16_F32F16F16_SSILNSO_5MajorE0ELSQ_0ELNSO_7ScaleInE1ELSR_1EEEEEENS4_6LayoutINS5_IJSB_SC_SC_EEENS5_IJSC_NSA_ILi0EEESW_EEEEENS5_IJNS4_10UnderscoreESZ_SZ_EEEEENS4_23SM90_TMA_LOAD_MULTICASTENS4_14ComposedLayoutINS4_7SwizzleILi3ELi4ELi3EEENS4_18smem_ptr_flag_bitsILi16EEENSU_INS5_IJNSA_ILi8EEENSA_ILi64EEEEEENS5_IJS19_SC_EEEEEEEvNS4_8identityES12_S1D_vS1E_EENS_8epilogue10collective6detail29Sm90TmaWarpSpecializedAdapterINS1H_15DefaultEpilogueISJ_SK_SK_NS1G_6thread17LinearCombinationISJ_Li1EffLNS1L_9ScaleType4KindE0ELNS_15FloatRoundStyleE2ESJ_EENS1_15EpilogueDefaultEEEEEvvEEEEvNT_6ParamsE)
        .other          _ZN7cutlass13device_kernelINS_4gemm6kernel13GemmUniversalIN4cute5tupleIJiiiiEEENS1_10collective13CollectiveMmaINS1_34MainloopSm90TmaGmmaWarpSpecializedILi2ENS5_IJNS4_1CILi2EEESB_NSA_ILi1EEEEEENS1_35KernelTmaWarpSpecializedCooperativeEEENS5_IJNSA_ILi128EEENSA_ILi256EEESG_EEENS_6half_tENS5_IJlSC_lEEESJ_SK_NS4_8TiledMMAINS4_8MMA_AtomIJNS4_4SM904GMMA26MMA_64x256x16_F32F16F16_SSILNSO_5MajorE0ELSQ_0ELNSO_7ScaleInE1ELSR_1EEEEEENS4_6LayoutINS5_IJSB_SC_SC_EEENS5_IJSC_NSA_ILi0EEESW_EEEEENS5_IJNS4_10UnderscoreESZ_SZ_EEEEENS4_23SM90_TMA_LOAD_MULTICASTENS4_14ComposedLayoutINS4_7SwizzleILi3ELi4ELi3EEENS4_18smem_ptr_flag_bitsILi16EEENSU_INS5_IJNSA_ILi8EEENSA_ILi64EEEEEENS5_IJS19_SC_EEEEEEEvNS4_8identityES12_S1D_vS1E_EENS_8epilogue10collective6detail29Sm90TmaWarpSpecializedAdapterINS1H_15DefaultEpilogueISJ_SK_SK_NS1G_6thread17LinearCombinationISJ_Li1EffLNS1L_9ScaleType4KindE0ELNS_15FloatRoundStyleE2ESJ_EENS1_15EpilogueDefaultEEEEEvvEEEEvNT_6ParamsE,@"STO_CUDA_ENTRY STV_DEFAULT"
_ZN7cutlass13device_kernelINS_4gemm6kernel13GemmUniversalIN4cute5tupleIJiiiiEEENS1_10collective13CollectiveMmaINS1_34MainloopSm90TmaGmmaWarpSpecializedILi2ENS5_IJNS4_1CILi2EEESB_NSA_ILi1EEEEEENS1_35KernelTmaWarpSpecializedCooperativeEEENS5_IJNSA_ILi128EEENSA_ILi256EEESG_EEENS_6half_tENS5_IJlSC_lEEESJ_SK_NS4_8TiledMMAINS4_8MMA_AtomIJNS4_4SM904GMMA26MMA_64x256x16_F32F16F16_SSILNSO_5MajorE0ELSQ_0ELNSO_7ScaleInE1ELSR_1EEEEEENS4_6LayoutINS5_IJSB_SC_SC_EEENS5_IJSC_NSA_ILi0EEESW_EEEEENS5_IJNS4_10UnderscoreESZ_SZ_EEEEENS4_23SM90_TMA_LOAD_MULTICASTENS4_14ComposedLayoutINS4_7SwizzleILi3ELi4ELi3EEENS4_18smem_ptr_flag_bitsILi16EEENSU_INS5_IJNSA_ILi8EEENSA_ILi64EEEEEENS5_IJS19_SC_EEEEEEEvNS4_8identityES12_S1D_vS1E_EENS_8epilogue10collective6detail29Sm90TmaWarpSpecializedAdapterINS1H_15DefaultEpilogueISJ_SK_SK_NS1G_6thread17LinearCombinationISJ_Li1EffLNS1L_9ScaleType4KindE0ELNS_15FloatRoundStyleE2ESJ_EENS1_15EpilogueDefaultEEEEEvvEEEEvNT_6ParamsE:
[----:B------:R-:W0:Y:S01]  /*0000*/  LDC R1, c[0x0][0x28] ;  /* 0x00000a00ff017b82 */ /* 0x000e220000000800 */
[----:B------:R-:W1:Y:S01]  /*0010*/  S2R R18, SR_TID.X ;  /* 0x0000000000127919 */ /* 0x000e620000002100 */
[----:B------:R-:W-:Y:S01]  /*0020*/  ELECT P0, URZ, PT ;  /* 0x00000000003f782f */ /* 0x000fe20003800000 */
[----:B------:R-:W-:Y:S01]  /*0030*/  BSSY B0, `(.L_x_0) ;  /* 0x000000f000007945 */ /* 0x000fe20003800000 */
[--C-:B-1----:R-:W-:Y:S02]  /*0040*/  SHF.R.U32.HI R0, RZ, 0x5, R18.reuse ;  /* 0x00000005ff007819 */ /* 0x102fe40000011612 */
[----:B------:R-:W-:-:S03]  /*0050*/  SHF.R.U32.HI R3, RZ, 0x7, R18 ;  /* 0x00000007ff037819 */ /* 0x000fc60000011612 */
[----:B------:R-:W1:Y:S04]  /*0060*/  SHFL.IDX PT, R2, R0, RZ, 0x1f ;  /* 0x00001fff00027589 */ /* 0x000e6800000e0000 */
[----:B------:R2:W3:Y:S01]  /*0070*/  SHFL.IDX PT, R5, R3, RZ, 0x1f ;  /* 0x00001fff03057589 */ /* 0x0004e200000e0000 */
[----:B-1----:R-:W-:-:S13]  /*0080*/  ISETP.NE.OR P0, PT, R2, RZ, !P0 ;  /* 0x000000ff0200720c */ /* 0x002fda0004705670 */
[----:B0-23--:R-:W-:Y:S05]  /*0090*/  @P0 BRA `(.L_x_1) ;  /* 0x0000000000200947 */ /* 0x00dfea0003800000 */
[----:B------:R-:W-:Y:S02]  /*00a0*/  ULDC.64 UR4, c[0x0][0x198] ;  /* 0x0000660000047ab9 */ /* 0x000fe40000000a00 */
[----:B------:R-:W-:Y:S02]  /*00b0*/  UIADD3 UR6, UP0, UR4, 0xf0, URZ ;  /* 0x000000f004067890 */ /* 0x000fe4000ff1e03f */
[----:B------:R-:W-:Y:S02]  /*00c0*/  UIADD3 UR4, UP1, UR4, 0x1f0, URZ ;  /* 0x000001f004047890 */ /* 0x000fe4000ff3e03f */
[----:B------:R-:W-:Y:S02]  /*00d0*/  UIADD3.X UR7, URZ, UR5, URZ, UP0, !UPT ;  /* 0x000000053f077290 */ /* 0x000fe400087fe43f */
[----:B------:R-:W-:-:S07]  /*00e0*/  UIADD3.X UR5, URZ, UR5, URZ, UP1, !UPT ;  /* 0x000000053f057290 */ /* 0x000fce0008ffe43f */
[----:B------:R0:W-:Y:S02]  /*00f0*/  UTMACCTL.PF [UR6] ;  /* 0x00000000060079b9 */ /* 0x0001e40008040000 */
[----:B------:R0:W-:Y:S02]  /*0100*/  UTMACCTL.PF [UR4] ;  /* 0x00000000040079b9 */ /* 0x0001e40008040000 */
[----:B0-----:R-:W-:Y:S01]  /*0110*/  NOP ;  /* 0x0000000000007918 */ /* 0x001fe20000000000 */
.L_x_1:
[----:B------:R-:W-:Y:S05]  /*0120*/  BSYNC B0 ;  /* 0x0000000000007941 */ /* 0x000fea0003800000 */
.L_x_0:
[----:B------:R-:W0:Y:S02]  /*0130*/  SHFL.IDX PT, R3, R0, RZ, 0x1f ;  /* 0x00001fff00037589 */ /* 0x000e2400000e0000 */
[----:B0-----:R-:W-:-:S13]  /*0140*/  ISETP.NE.AND P0, PT, R3, RZ, PT ;  /* 0x000000ff0300720c */ /* 0x001fda0003f05270 */
[----:B------:R-:W-:Y:S05]  /*0150*/  @P0 BRA `(.L_x_2) ;  /* 0x0000000000480947 */ /* 0x000fea0003800000 */
[----:B------:R-:W0:Y:S01]  /*0160*/  S2UR UR8, SR_CgaCtaId ;  /* 0x00000000000879c3 */ /* 0x000e220000008800 */
[----:B------:R-:W-:Y:S01]  /*0170*/  UMOV UR4, 0x400 ;  /* 0x0000040000047882 */ /* 0x000fe20000000000 */
[----:B------:R-:W-:Y:S01]  /*0180*/  UMOV UR5, 0x1 ;  /* 0x0000000100057882 */ /* 0x000fe20000000000 */
[----:B------:R-:W-:Y:S01]  /*0190*/  UMOV UR6, 0x6 ;  /* 0x0000000600067882 */ /* 0x000fe20000000000 */
[----:B------:R-:W-:Y:S01]  /*01a0*/  ELECT P0, URZ, PT ;  /* 0x00000000003f782f */ /* 0x000fe20003800000 */
[----:B------:R-:W-:-:S04]  /*01b0*/  UIADD3 UR6, -UR6, 0x100000, URZ ;  /* 0x0010000006067890 */ /* 0x000fc8000fffe13f */
[----:B------:R-:W-:Y:S02]  /*01c0*/  USHF.L.U32 UR7, UR6, 0xb, URZ ;  /* 0x0000000b06077899 */ /* 0x000fe4000800063f */
[----:B------:R-:W-:Y:S02]  /*01d0*/  USHF.L.U32 UR6, UR6, 0x1, URZ ;  /* 0x0000000106067899 */ /* 0x000fe4000800063f */
[----:B0-----:R-:W-:Y:S02]  /*01e0*/  ULEA UR8, UR8, UR4, 0x18 ;  /* 0x0000000408087291 */ /* 0x001fe4000f8ec03f */
[----:B------:R-:W-:-:S04]  /*01f0*/  UIADD3 UR4, -UR5, 0x100000, URZ ;  /* 0x0010000005047890 */ /* 0x000fc8000fffe13f */
[----:B------:R-:W-:Y:S02]  /*0200*/  USHF.L.U32 UR5, UR4, 0xb, URZ ;  /* 0x0000000b04057899 */ /* 0x000fe4000800063f */
[----:B------:R-:W-:Y:S01]  /*0210*/  USHF.L.U32 UR4, UR4, 0x1, URZ ;  /* 0x0000000104047899 */ /* 0x000fe2000800063f */
[----:B------:R-:W0:Y:S11]  /*0220*/  FENCE.VIEW.ASYNC.S ;  /* 0x00000000000073c6 */ /* 0x000e360000000000 */
[----:B0-----:R0:W1:Y:S01]  /*0230*/  SYNCS.EXCH.64 URZ, [UR8], UR4 ;  /* 0x00000004083f75b2 */ /* 0x0010620008000100 */
[----:B------:R0:W2:Y:S01]  /*0240*/  SYNCS.EXCH.64 URZ, [UR8+0x10], UR6 ;  /* 0x00001006083f75b2 */ /* 0x0000a20008000100 */
[----:B------:R0:W3:Y:S01]  /*0250*/  SYNCS.EXCH.64 URZ, [UR8+0x8], UR4 ;  /* 0x00000804083f75b2 */ /* 0x0000e20008000100 */
[----:B------:R0:W4:Y:S01]  /*0260*/  SYNCS.EXCH.64 URZ, [UR8+0x18], UR6 ;  /* 0x00001806083f75b2 */ /* 0x0001220008000100 */
[----:B------:R-:W-:Y:S01]  /*0270*/  NOP ;  /* 0x0000000000007918 */ /* 0x000fe20000000000 */
.L_x_2:
[----:B------:R-:W-:Y:S01]  /*0280*/  SHF.R.S32.HI R7, RZ, 0x1f, R18 ;  /* 0x0000001fff077819 */ /* 0x000fe20000011412 */
[----:B------:R-:W5:Y:S01]  /*0290*/  SHFL.IDX PT, R0, R0, RZ, 0x1f ;  /* 0x00001fff00007589 */ /* 0x000f6200000e0000 */
[----:B0-----:R-:W0:Y:S01]  /*02a0*/  S2UR UR8, SR_CTAID.X ;  /* 0x00000000000879c3 */ /* 0x001e220000002500 */
[----:B------:R-:W-:Y:S02]  /*02b0*/  ELECT P0, URZ, PT ;  /* 0x00000000003f782f */ /* 0x000fe40003800000 */
[----:B------:R-:W-:Y:S01]  /*02c0*/  LEA.HI R7, R7, R18, RZ, 0x7 ;  /* 0x0000001207077211 */ /* 0x000fe200078f38ff */
[----:B------:R-:W1:Y:S01]  /*02d0*/  S2R R4, SR_CTAID.Y ;  /* 0x0000000000047919 */ /* 0x000e620000002600 */
[----:B------:R-:W-:Y:S01]  /*02e0*/  SHF.R.S32.HI R8, RZ, 0x1f, R3 ;  /* 0x0000001fff087819 */ /* 0x000fe20000011403 */
[----:B------:R-:W-:Y:S01]  /*02f0*/  ULDC UR4, c[0x0][0x150] ;  /* 0x0000540000047ab9 */ /* 0x000fe20000000800 */
[----:B------:R-:W-:Y:S01]  /*0300*/  LOP3.LUT R7, R7, 0xffffff80, RZ, 0xc0, !PT ;  /* 0xffffff8007077812 */ /* 0x000fe200078ec0ff */
[----:B------:R-:W-:Y:S01]  /*0310*/  NOP ;  /* 0x0000000000007918 */ /* 0x000fe20000000000 */
[----:B------:R-:W-:Y:S01]  /*0320*/  LEA.HI R8, R8, R3, RZ, 0x2 ;  /* 0x0000000308087211 */ /* 0x000fe200078f10ff */
[----:B------:R-:W2:Y:S01]  /*0330*/  LDC R10, c[0x0][0x144] ;  /* 0x00005100ff0a7b82 */ /* 0x000ea20000000800 */
[----:B------:R-:W-:Y:S01]  /*0340*/  NOP ;  /* 0x0000000000007918 */ /* 0x000fe20000000000 */
[----:B------:R-:W-:Y:S01]  /*0350*/  IMAD.IADD R6, R18, 0x1, -R7 ;  /* 0x0000000112067824 */ /* 0x000fe200078e0a07 */
[----:B------:R-:W-:Y:S01]  /*0360*/  LOP3.LUT R8, R8, 0x3ffffffc, RZ, 0xc0, !PT ;  /* 0x3ffffffc08087812 */ /* 0x000fe200078ec0ff */
[----:B------:R-:W-:Y:S01]  /*0370*/  IMAD.MOV.U32 R22, RZ, RZ, 0x1 ;  /* 0x00000001ff167424 */ /* 0x000fe200078e00ff */
[----:B------:R-:W-:-:S02]  /*0380*/  ISETP.NE.AND P3, PT, R5, RZ, PT ;  /* 0x000000ff0500720c */ /* 0x000fc40003f65270 */
[----:B------:R-:W-:Y:S01]  /*0390*/  SHF.R.S32.HI R7, RZ, 0x1f, R6 ;  /* 0x0000001fff077819 */ /* 0x000fe20000011406 */
[----:B------:R-:W-:Y:S01]  /*03a0*/  IMAD.IADD R8, R3, 0x1, -R8 ;  /* 0x0000000103087824 */ /* 0x000fe200078e0a08 */
[----:B------:R-:W3:Y:S02]  /*03b0*/  LDC R13, c[0x0][0x140] ;  /* 0x00005000ff0d7b82 */ /* 0x000ee40000000800 */
[----:B------:R-:W-:Y:S02]  /*03c0*/  LEA.HI R7, R7, R6, RZ, 0x3 ;  /* 0x0000000607077211 */ /* 0x000fe400078f18ff */
[----:B-----5:R-:W-:Y:S02]  /*03d0*/  ISETP.NE.OR P0, PT, R0, RZ, !P0 ;  /* 0x000000ff0000720c */ /* 0x020fe40004705670 */
[--C-:B------:R-:W-:Y:S02]  /*03e0*/  SHF.R.S32.HI R0, RZ, 0x3, R7.reuse ;  /* 0x00000003ff007819 */ /* 0x100fe40000011407 */
[----:B------:R-:W-:-:S02]  /*03f0*/  SHF.R.S32.HI R7, RZ, 0x1f, R7 ;  /* 0x0000001fff077819 */ /* 0x000fc40000011407 */
[----:B0-----:R-:W-:Y:S02]  /*0400*/  I2FP.F32.U32 R9, UR8 ;  /* 0x0000000800097c45 */ /* 0x001fe40008201000 */
[----:B------:R-:W-:-:S03]  /*0410*/  LEA.HI R7, R7, R0, RZ, 0x2 ;  /* 0x0000000007077211 */ /* 0x000fc600078f10ff */
[----:B------:R-:W-:Y:S01]  /*0420*/  FMUL R9, R9, UR4 ;  /* 0x0000000409097c20 */ /* 0x000fe20008400000 */
[----:B------:R-:W-:Y:S01]  /*0430*/  LOP3.LUT R7, R7, 0xfffffffc, RZ, 0xc0, !PT ;  /* 0xfffffffc07077812 */ /* 0x000fe200078ec0ff */
[----:B------:R-:W-:Y:S01]  /*0440*/  VOTEU.ALL UP0, P0 ;  /* 0x00000000003f7886 */ /* 0x000fe20000000000 */
[----:B-1----:R-:W-:Y:S01]  /*0450*/  I2FP.F32.U32 R3, R4 ;  /* 0x0000000400037245 */ /* 0x002fe20000201000 */
[----:B------:R-:W-:Y:S01]  /*0460*/  ULDC UR4, c[0x0][0x154] ;  /* 0x0000550000047ab9 */ /* 0x000fe20000000800 */
[----:B------:R-:W-:Y:S01]  /*0470*/  VOTEU.ALL UP1, P0 ;  /* 0x00000000003f7886 */ /* 0x000fe20000020000 */
[----:B------:R-:W0:Y:S01]  /*0480*/  F2I.U32.TRUNC.NTZ R9, R9 ;  /* 0x0000000900097305 */ /* 0x000e22000020f000 */
[----:B------:R-:W-:Y:S01]  /*0490*/  IMAD.IADD R7, R0, 0x1, -R7 ;  /* 0x0000000100077824 */ /* 0x000fe200078e0a07 */
[----:B------:R-:W1:Y:S01]  /*04a0*/  @!UP0 S2UR UR7, SR_CgaCtaId ;  /* 0x00000000000789c3 */ /* 0x000e620000008800 */
[----:B------:R-:W-:Y:S01]  /*04b0*/  FMUL R12, R3, UR4 ;  /* 0x00000004030c7c20 */ /* 0x000fe20008400000 */
[----:B------:R-:W-:Y:S01]  /*04c0*/  UMOV UR4, 0x20 ;  /* 0x0000002000047882 */ /* 0x000fe20000000000 */
[----:B------:R-:W-:Y:S01]  /*04d0*/  IMAD R8, R8, 0x4, R7 ;  /* 0x0000000408087824 */ /* 0x000fe200078e0207 */
[----:B------:R-:W-:Y:S01]  /*04e0*/  @!UP0 UMOV UR6, 0x400 ;  /* 0x0000040000068882 */ /* 0x000fe20000000000 */
[----:B------:R-:W-:-:S04]  /*04f0*/  @!UP0 UIADD3 UR4, -UR4, 0x100000, URZ ;  /* 0x0010000004048890 */ /* 0x000fc8000fffe13f */
[----:B------:R-:W-:Y:S02]  /*0500*/  @!UP0 USHF.L.U32 UR5, UR4, 0xb, URZ ;  /* 0x0000000b04058899 */ /* 0x000fe4000800063f */
[----:B------:R-:W-:Y:S01]  /*0510*/  @!UP0 USHF.L.U32 UR4, UR4, 0x1, URZ ;  /* 0x0000000104048899 */ /* 0x000fe2000800063f */
[----:B---3--:R-:W-:Y:S01]  /*0520*/  ISETP.EQ.U32.AND P2, PT, R13, 0x1, PT ;  /* 0x000000010d00780c */ /* 0x008fe20003f42070 */
[----:B------:R-:W3:Y:S01]  /*0530*/  F2I.U32.TRUNC.NTZ R12, R12 ;  /* 0x0000000c000c7305 */ /* 0x000ee2000020f000 */
[----:B------:R-:W-:Y:S01]  /*0540*/  LEA.HI R0, R8, R8, RZ, 0x1 ;  /* 0x0000000808007211 */ /* 0x000fe200078f08ff */
[----:B------:R-:W5:Y:S03]  /*0550*/  LDC R7, c[0x0][0x148] ;  /* 0x00005200ff077b82 */ /* 0x000f660000000800 */
[----:B------:R-:W-:Y:S01]  /*0560*/  LOP3.LUT R11, R0, 0xfffffffe, RZ, 0xc0, !PT ;  /* 0xfffffffe000b7812 */ /* 0x000fe200078ec0ff */
[----:B0-----:R-:W-:Y:S01]  /*0570*/  IMAD.MOV R15, RZ, RZ, -R9 ;  /* 0x000000ffff0f7224 */ /* 0x001fe200078e0a09 */
[----:B------:R-:W-:-:S03]  /*0580*/  SHF.R.S32.HI R9, RZ, 0x1f, R2 ;  /* 0x0000001fff097819 */ /* 0x000fc60000011402 */
[----:B--2---:R-:W-:Y:S01]  /*0590*/  IMAD R3, R10, R15, UR8 ;  /* 0x000000080a037e24 */ /* 0x004fe2000f8e020f */
[----:B------:R-:W-:Y:S01]  /*05a0*/  LEA.HI R9, R9, R2, RZ, 0x2 ;  /* 0x0000000209097211 */ /* 0x000fe200078f10ff */
[C---:B------:R-:W-:Y:S02]  /*05b0*/  IMAD.IADD R0, R8.reuse, 0x1, -R11 ;  /* 0x0000000108007824 */ /* 0x040fe400078e0a0b */
[----:B------:R-:W-:Y:S01]  /*05c0*/  IMAD.SHL.U32 R11, R8, 0x4, RZ ;  /* 0x00000004080b7824 */ /* 0x000fe200078e00ff */
[----:B------:R-:W-:Y:S01]  /*05d0*/  LOP3.LUT R9, R9, 0xfffffffc, RZ, 0xc0, !PT ;  /* 0xfffffffc09097812 */ /* 0x000fe200078ec0ff */
[----:B---3--:R-:W-:Y:S01]  /*05e0*/  IMAD.MOV R20, RZ, RZ, -R12 ;  /* 0x000000ffff147224 */ /* 0x008fe200078e0a0c */
[----:B------:R-:W-:Y:S01]  /*05f0*/  ISETP.NE.AND P4, PT, R0, R3, PT ;  /* 0x000000030000720c */ /* 0x000fe20003f85270 */
[----:B-1----:R-:W-:Y:S01]  /*0600*/  @!UP0 ULEA UR6, UR7, UR6, 0x18 ;  /* 0x0000000607068291 */ /* 0x002fe2000f8ec03f */
[----:B------:R-:W-:Y:S01]  /*0610*/  LOP3.LUT R152, R8, 0xc, R11, 0x78, !PT ;  /* 0x0000000c08987812 */ /* 0x000fe200078e780b */
[----:B------:R-:W-:Y:S01]  /*0620*/  IMAD.IADD R0, R2, 0x1, -R9 ;  /* 0x0000000102007824 */ /* 0x000fe200078e0a09 */
[----:B------:R-:W-:Y:S01]  /*0630*/  VOTEU.ALL UP0, P0 ;  /* 0x00000000003f7886 */ /* 0x000fe20000000000 */
[----:B------:R-:W-:Y:S01]  /*0640*/  LOP3.LUT P0, RZ, R6, 0x7, RZ, 0xc0, !PT ;  /* 0x0000000706ff7812 */ /* 0x000fe2000780c0ff */
[----:B------:R-:W-:-:S02]  /*0650*/  VIADD R6, R5, 0xffffffff ;  /* 0xffffffff05067836 */ /* 0x000fc40000000000 */
[----:B------:R-:W-:Y:S01]  /*0660*/  ISETP.NE.AND P1, PT, R0, 0x3, PT ;  /* 0x000000030000780c */ /* 0x000fe20003f25270 */
[----:B-----5:R-:W-:Y:S01]  /*0670*/  IMAD R9, R7, R20, R4 ;  /* 0x0000001407097224 */ /* 0x020fe200078e0204 */
[----:B------:R-:W-:Y:S02]  /*0680*/  ISETP.LT.U32.AND P0, PT, R152, 0x4, !P0 ;  /* 0x000000049800780c */ /* 0x000fe40004701070 */
[----:B------:R-:W-:Y:S01]  /*0690*/  ISETP.EQ.OR P1, PT, R0, RZ, !P1 ;  /* 0x000000ff0000720c */ /* 0x000fe20004f22670 */
[----:B------:R-:W0:Y:S02]  /*06a0*/  FENCE.VIEW.ASYNC.S ;  /* 0x00000000000073c6 */ /* 0x000e240000000000 */
[----:B0-----:R0:W1:Y:S01]  /*06b0*/  @!UP0 SYNCS.EXCH.64 URZ, [UR6+0x30], UR4 ;  /* 0x00003004063f85b2 */ /* 0x0010620008000100 */
[----:B------:R-:W-:Y:S02]  /*06c0*/  @P4 LEA.HI R2, R152, R152, RZ, 0x1 ;  /* 0x0000009898024211 */ /* 0x000fe400078f08ff */
[----:B------:R-:W-:-:S02]  /*06d0*/  ISETP.EQ.AND P1, PT, R5, RZ, P1 ;  /* 0x000000ff0500720c */ /* 0x000fc40000f22270 */
[----:B------:R-:W-:Y:S02]  /*06e0*/  @P4 SHF.R.S32.HI R2, RZ, 0x1, R2 ;  /* 0x00000001ff024819 */ /* 0x000fe40000011402 */
[----:B------:R-:W-:Y:S02]  /*06f0*/  ISETP.GE.U32.AND P6, PT, R6, 0x2, PT ;  /* 0x000000020600780c */ /* 0x000fe40003fc6070 */
[----:B------:R-:W-:Y:S02]  /*0700*/  @P4 ISETP.NE.AND P5, PT, R2, R9, PT ;  /* 0x000000090200420c */ /* 0x000fe40003fa5270 */
[----:B------:R-:W-:Y:S02]  /*0710*/  SEL R9, RZ, 0x1, !P0 ;  /* 0x00000001ff097807 */ /* 0x000fe40004000000 */
[----:B------:R-:W-:Y:S02]  /*0720*/  @P4 SEL R22, RZ, 0x1, P5 ;  /* 0x00000001ff164807 */ /* 0x000fe40002800000 */
[----:B------:R-:W-:Y:S01]  /*0730*/  SEL R19, RZ, 0x1, !P1 ;  /* 0x00000001ff137807 */ /* 0x000fe20004800000 */
[----:B------:R0:W2:Y:S01]  /*0740*/  @!UP1 SYNCS.EXCH.64 URZ, [UR6+0x38], UR4 ;  /* 0x00003804063f95b2 */ /* 0x0000a20008000100 */
[----:B------:R-:W-:Y:S01]  /*0750*/  LOP3.LUT R22, R22, R9, RZ, 0xc0, !PT ;  /* 0x0000000916167212 */ /* 0x000fe200078ec0ff */
[----:B------:R-:W-:Y:S01]  /*0760*/  NOP ;  /* 0x0000000000007918 */ /* 0x000fe20000000000 */
[----:B------:R-:W-:Y:S01]  /*0770*/  SEL R19, R19, 0x2, P6 ;  /* 0x0000000213137807 */ /* 0x000fe20003000000 */
[----:B------:R-:W-:Y:S06]  /*0780*/  @!P2 BRA `(.L_x_3) ;  /* 0x000000000008a947 */ /* 0x000fec0003800000 */
[----:B-12-4-:R-:W-:Y:S01]  /*0790*/  UCGABAR_ARV ;  /* 0x00000000000079c7 */ /* 0x016fe20008000000 */
[----:B------:R-:W-:Y:S05]  /*07a0*/  BRA `(.L_x_4) ;  /* 0x0000000000047947 */ /* 0x000fea0003800000 */
.L_x_3:
[----:B-12-4-:R-:W-:Y:S01]  /*07b0*/  NOP ;  /* 0x0000000000007918 */ /* 0x016fe20000000000 */
.L_x_4:
[----:B------:R-:W1:Y:S01]  /*07c0*/  LDC R2, c[0x0][0x65c] ;  /* 0x00019700ff027b82 */ /* 0x000e620000000800 */
[----:B------:R-:W-:Y:S02]  /*07d0*/  IMAD.U32 R8, RZ, RZ, UR8 ;  /* 0x00000008ff087e24 */ /* 0x000fe4000f8e00ff */
[----:B------:R-:W-:Y:S01]  /*07e0*/  IMAD.MOV.U32 R9, RZ, RZ, RZ ;  /* 0x000000ffff097224 */ /* 0x000fe200078e00ff */
[----:B-1----:R-:W-:-:S04]  /*07f0*/  ISETP.NE.AND P1, PT, R2, 0x1, PT ;  /* 0x000000010200780c */ /* 0x002fc80003f25270 */
[----:B------:R-:W-:-:S09]  /*0800*/  P2R R5, PR, RZ, 0x2 ;  /* 0x00000002ff057803 */ /* 0x000fd20000000000 */
[----:B------:R-:W1:Y:S01]  /*0810*/  @P1 LDC R17, c[0x0][0x10] ;  /* 0x00000400ff111b82 */ /* 0x000e620000000800 */
[----:B------:R-:W-:Y:S02]  /*0820*/  @P1 IMAD.MOV.U32 R5, RZ, RZ, RZ ;  /* 0x000000ffff051224 */ /* 0x000fe400078e00ff */
[----:B------:R-:W-:-:S05]  /*0830*/  @P1 IMAD.MOV.U32 R13, RZ, RZ, RZ ;  /* 0x000000ffff0d1224 */ /* 0x000fca00078e00ff */
[----:B------:R-:W2:Y:S01]  /*0840*/  @!P1 LDC R11, c[0x0][0xc] ;  /* 0x00000300ff0b9b82 */ /* 0x000ea20000000800 */
[----:B-1----:R-:W-:-:S04]  /*0850*/  @P1 IMAD.WIDE.U32 R16, R17, UR8, R4 ;  /* 0x0000000811101c25 */ /* 0x002fc8000f8e0004 */
[----:B------:R-:W-:Y:S02]  /*0860*/  @P1 IMAD.IADD R17, R17, 0x1, R13 ;  /* 0x0000000111111824 */ /* 0x000fe400078e020d */
[----:B--2---:R-:W-:-:S04]  /*0870*/  @!P1 IMAD.WIDE.U32 R8, R4, R11, R8 ;  /* 0x0000000b04089225 */ /* 0x004fc800078e0008 */
[----:B------:R-:W-:Y:S02]  /*0880*/  @!P1 IMAD.MOV.U32 R16, RZ, RZ, R8 ;  /* 0x000000ffff109224 */ /* 0x000fe400078e0008 */
[----:B------:R-:W-:Y:S01]  /*0890*/  @!P1 IMAD.MOV.U32 R17, RZ, RZ, R9 ;  /* 0x000000ffff119224 */ /* 0x000fe200078e0009 */
[----:B------:R-:W-:Y:S06]  /*08a0*/  @!P2 BRA `(.L_x_5) ;  /* 0x00000000000ca947 */ /* 0x000fec0003800000 */
[----:B------:R-:W-:Y:S01]  /*08b0*/  UCGABAR_WAIT ;  /* 0x0000000000007dc7 */ /* 0x000fe20008000000 */
[----:B------:R-:W-:Y:S01]  /*08c0*/  CCTL.IVALL ;  /* 0x00000000ff00798f */ /* 0x000fe20002000000 */
[----:B------:R-:W-:Y:S05]  /*08d0*/  BRA `(.L_x_6) ;  /* 0x0000000000047947 */ /* 0x000fea0003800000 */
.L_x_5:
[----:B------:R-:W-:Y:S06]  /*08e0*/  BAR.SYNC.DEFER_BLOCKING 0x0 ;  /* 0x0000000000007b1d */ /* 0x000fec0000010000 */
.L_x_6:
[----:B------:R-:W-:Y:S05]  /*08f0*/  @!P3 BRA `(.L_x_7) ;  /* 0x0000009c0064b947 */ /* 0x000fea0003800000 */
[----:B------:R-:W-:-:S13]  /*0900*/  ISETP.GT.U32.AND P0, PT, R6, 0x1, PT ;  /* 0x000000010600780c */ /* 0x000fda0003f04070 */
[----:B0-----:R-:W-:Y:S05]  /*0910*/  @P0 EXIT ;  /* 0x000000000000094d */ /* 0x001fea0003800000 */
[----:B------:R-:W-:Y:S01]  /*0920*/  ULDC.64 UR4, c[0x0][0x650] ;  /* 0x0001940000047ab9 */ /* 0x000fe20000000a00 */
[----:B------:R-:W-:Y:S01]  /*0930*/  PRMT R0, RZ, 0x7610, R0 ;  /* 0x00007610ff007816 */ /* 0x000fe20000000000 */
[----:B------:R-:W-:Y:S01]  /*0940*/  IMAD.MOV.U32 R154, RZ, RZ, -0x1 ;  /* 0xffffffffff9a7424 */ /* 0x000fe200078e00ff */
[----:B------:R-:W-:Y:S01]  /*0950*/  ISETP.GE.U32.AND P0, PT, R16, UR4, PT ;  /* 0x0000000410007c0c */ /* 0x000fe2000bf06070 */
[----:B------:R-:W-:Y:S02]  /*0960*/  IMAD.MOV.U32 R153, RZ, RZ, -0x1 ;  /* 0xffffffffff997424 */ /* 0x000fe400078e00ff */
[----:B------:R-:W-:Y:S01]  /*0970*/  IMAD.MOV.U32 R23, RZ, RZ, -0x1 ;  /* 0xffffffffff177424 */ /* 0x000fe200078e00ff */
[----:B------:R-:W-:-:S13]  /*0980*/  ISETP.GE.U32.AND.EX P0, PT, R17, UR5, PT, P0 ;  /* 0x0000000511007c0c */ /* 0x000fda000bf06100 */
[----:B------:R-:W-:Y:S05]  /*0990*/  @P0 BRA `(.L_x_8) ;  /* 0x00000004002c0947 */ /* 0x000fea0003800000 */
[----:B------:R-:W0:Y:S01]  /*09a0*/  LDC.64 R24, c[0x0][0x628] ;  /* 0x00018a00ff187b82 */ /* 0x000e220000000a00 */
[----:B------:R-:W-:Y:S02]  /*09b0*/  IMAD.MOV.U32 R8, RZ, RZ, R16 ;  /* 0x000000ffff087224 */ /* 0x000fe400078e0010 */
[----:B------:R-:W-:-:S05]  /*09c0*/  IMAD.MOV.U32 R9, RZ, RZ, R17 ;  /* 0x000000ffff097224 */ /* 0x000fca00078e0011 */
[----:B------:R-:W1:Y:S08]  /*09d0*/  LDC R0, c[0x0][0x630] ;  /* 0x00018c00ff007b82 */ /* 0x000e700000000800 */
[----:B------:R-:W2:Y:S01]  /*09e0*/  LDC.64 R26, c[0x0][0x620] ;  /* 0x00018800ff1a7b82 */ /* 0x000ea20000000a00 */
[----:B0-----:R-:W-:-:S04]  /*09f0*/  ISETP.NE.U32.AND P0, PT, R24, RZ, PT ;  /* 0x000000ff1800720c */ /* 0x001fc80003f05070 */
[----:B------:R-:W-:-:S13]  /*0a00*/  ISETP.NE.AND.EX P0, PT, R25, RZ, PT, P0 ;  /* 0x000000ff1900720c */ /* 0x000fda0003f05300 */
[----:B-12---:R-:W-:Y:S05]  /*0a10*/  @!P0 BRA `(.L_x_9) ;  /* 0x0000000000288947 */ /* 0x006fea0003800000 */
[----:B------:R-:W0:Y:S02]  /*0a20*/  LDC R13, c[0x0][0x634] ;  /* 0x00018d00ff0d7b82 */ /* 0x000e240000000800 */
[----:B0-----:R-:W-:-:S05]  /*0a30*/  IADD3 R13, P0, R16, R13, RZ ;  /* 0x0000000d100d7210 */ /* 0x001fca0007f1e0ff */
[----:B------:R-:W-:-:S04]  /*0a40*/  IMAD.X R15, RZ, RZ, R17, P0 ;  /* 0x000000ffff0f7224 */ /* 0x000fc800000e0611 */
[----:B------:R-:W-:-:S04]  /*0a50*/  IMAD.WIDE.U32 R8, R15, R24, RZ ;  /* 0x000000180f087225 */ /* 0x000fc800078e00ff */
[----:B------:R-:W-:-:S04]  /*0a60*/  IMAD.WIDE.U32 R10, P0, R13, R25, R8 ;  /* 0x000000190d0a7225 */ /* 0x000fc80007800008 */
[----:B------:R-:W-:-:S04]  /*0a70*/  IMAD.WIDE.U32 R8, R13, R24, RZ ;  /* 0x000000180d087225 */ /* 0x000fc800078e00ff */
[----:B------:R-:W-:Y:S01]  /*0a80*/  IMAD.X R13, RZ, RZ, RZ, P0 ;  /* 0x000000ffff0d7224 */ /* 0x000fe200000e06ff */
[----:B------:R-:W-:Y:S01]  /*0a90*/  IADD3 RZ, P0, R9, R10, RZ ;  /* 0x0000000a09ff7210 */ /* 0x000fe20007f1e0ff */
[----:B------:R-:W-:-:S04]  /*0aa0*/  IMAD.MOV.U32 R12, RZ, RZ, R11 ;  /* 0x000000ffff0c7224 */ /* 0x000fc800078e000b */
[----:B------:R-:W-:-:S08]  /*0ab0*/  IMAD.WIDE.U32.X R8, R15, R25, R12, P0 ;  /* 0x000000190f087225 */ /* 0x000fd000000e040c */
.L_x_9:
[----:B------:R-:W0:Y:S01]  /*0ac0*/  LDC.64 R24, c[0x0][0x640] ;  /* 0x00019000ff187b82 */ /* 0x000e220000000a00 */
[--C-:B------:R-:W-:Y:S01]  /*0ad0*/  SHF.R.U64 R28, R8, R0, R9.reuse ;  /* 0x00000000081c7219 */ /* 0x100fe20000001209 */
[----:B------:R-:W-:Y:S01]  /*0ae0*/  IMAD R30, R7, R20, R4 ;  /* 0x00000014071e7224 */ /* 0x000fe200078e0204 */
[----:B------:R-:W-:Y:S01]  /*0af0*/  SHF.R.U32.HI R0, RZ, R0, R9 ;  /* 0x00000000ff007219 */ /* 0x000fe20000011609 */
[----:B------:R-:W-:Y:S01]  /*0b00*/  IMAD.MOV.U32 R21, RZ, RZ, 0x1 ;  /* 0x00000001ff157424 */ /* 0x000fe200078e00ff */
[----:B------:R-:W-:-:S03]  /*0b10*/  IADD3 R5, P0, RZ, -R28, RZ ;  /* 0x8000001cff057210 */ /* 0x000fc60007f1e0ff */
[----:B------:R-:W1:Y:S02]  /*0b20*/  LDC R6, c[0x0][0x618] ;  /* 0x00018600ff067b82 */ /* 0x000e640000000800 */
[----:B------:R-:W-:-:S04]  /*0b30*/  IMAD.X R9, RZ, RZ, ~R0, P0 ;  /* 0x000000ffff097224 */ /* 0x000fc800000e0e00 */
[-C--:B------:R-:W-:Y:S02]  /*0b40*/  IMAD R0, R9, R26.reuse, RZ ;  /* 0x0000001a09007224 */ /* 0x080fe400078e02ff */
[----:B------:R-:W2:Y:S01]  /*0b50*/  LDC R11, c[0x0][0x608] ;  /* 0x00018200ff0b7b82 */ /* 0x000ea20000000800 */
[----:B------:R-:W-:-:S04]  /*0b60*/  IMAD.WIDE.U32 R8, R5, R26, R16 ;  /* 0x0000001a05087225 */ /* 0x000fc800078e0010 */
[----:B------:R-:W-:-:S03]  /*0b70*/  IMAD R5, R5, R27, R0 ;  /* 0x0000001b05057224 */ /* 0x000fc600078e0200 */
[----:B------:R-:W3:Y:S01]  /*0b80*/  LDC R12, c[0x0][0x658] ;  /* 0x00019600ff0c7b82 */ /* 0x000ee20000000800 */
[----:B0-----:R-:W-:Y:S01]  /*0b90*/  ISETP.NE.U32.AND P0, PT, R24, RZ, PT ;  /* 0x000000ff1800720c */ /* 0x001fe20003f05070 */
[----:B------:R-:W-:Y:S02]  /*0ba0*/  IMAD.IADD R5, R9, 0x1, R5 ;  /* 0x0000000109057824 */ /* 0x000fe400078e0205 */
[----:B------:R-:W-:Y:S01]  /*0bb0*/  IMAD.MOV.U32 R9, RZ, RZ, -0x1 ;  /* 0xffffffffff097424 */ /* 0x000fe200078e00ff */
[----:B------:R-:W-:-:S03]  /*0bc0*/  ISETP.NE.AND.EX P0, PT, R25, RZ, PT, P0 ;  /* 0x000000ff1900720c */ /* 0x000fc60003f05300 */
[----:B------:R-:W0:Y:S01]  /*0bd0*/  LDC R15, c[0x0][0x600] ;  /* 0x00018000ff0f7b82 */ /* 0x000e220000000800 */
[-CC-:B-1----:R-:W-:Y:S02]  /*0be0*/  SHF.R.U64 R13, R8, R6.reuse, R5.reuse ;  /* 0x00000006080d7219 */ /* 0x182fe40000001205 */
[----:B------:R-:W-:-:S05]  /*0bf0*/  SHF.R.U32.HI R0, RZ, R6, R5 ;  /* 0x00000006ff007219 */ /* 0x000fca0000011605 */
[----:B------:R-:W1:Y:S01]  /*0c00*/  LDC R14, c[0x0][0x648] ;  /* 0x00019200ff0e7b82 */ /* 0x000e620000000800 */
[-CC-:B--2---:R-:W-:Y:S02]  /*0c10*/  SHF.R.U64 R27, R13, R11.reuse, R0.reuse ;  /* 0x0000000b0d1b7219 */ /* 0x184fe40000001200 */
[----:B------:R-:W-:-:S05]  /*0c20*/  SHF.R.U32.HI R5, RZ, R11, R0 ;  /* 0x0000000bff057219 */ /* 0x000fca0000011600 */
[----:B------:R-:W2:Y:S01]  /*0c30*/  LDC R26, c[0x0][0x638] ;  /* 0x00018e00ff1a7b82 */ /* 0x000ea20000000800 */
[-CC-:B---3--:R-:W-:Y:S02]  /*0c40*/  SHF.R.U64 R20, R27, R12.reuse, R5.reuse ;  /* 0x0000000c1b147219 */ /* 0x188fe40000001205 */
[-C--:B------:R-:W-:Y:S02]  /*0c50*/  SHF.L.U32 R0, R9, R12.reuse, RZ ;  /* 0x0000000c09007219 */ /* 0x080fe400000006ff */
[----:B------:R-:W-:Y:S01]  /*0c60*/  SHF.R.U32.HI R5, RZ, R12, R5 ;  /* 0x0000000cff057219 */ /* 0x000fe20000011605 */
[----:B------:R-:W-:Y:S01]  /*0c70*/  IMAD.MOV.U32 R4, RZ, RZ, R20 ;  /* 0x000000ffff047224 */ /* 0x000fe200078e0014 */
[----:B------:R-:W-:Y:S01]  /*0c80*/  LOP3.LUT R10, RZ, R0, RZ, 0x33, !PT ;  /* 0x00000000ff0a7212 */ /* 0x000fe200078e33ff */
[----:B------:R-:W3:Y:S01]  /*0c90*/  LDC R23, c[0x0][0x610] ;  /* 0x00018400ff177b82 */ /* 0x000ee20000000800 */
[----:B------:R-:W-:Y:S05]  /*0ca0*/  @!P0 BRA `(.L_x_10) ;  /* 0x0000000000288947 */ /* 0x000fea0003800000 */
[----:B------:R-:W4:Y:S02]  /*0cb0*/  LDC R9, c[0x0][0x64c] ;  /* 0x00019300ff097b82 */ /* 0x000f240000000800 */
[----:B----4-:R-:W-:-:S05]  /*0cc0*/  IADD3 R9, P0, R20, R9, RZ ;  /* 0x0000000914097210 */ /* 0x010fca0007f1e0ff */
        /* <DEDUP_REMOVED lines=8> */
.L_x_10:
[----:B-1----:R-:W-:Y:S01]  /*0d50*/  SHF.R.U64 R4, R4, R14, R5 ;  /* 0x0000000e04047219 */ /* 0x002fe20000001205 */
[----:B0-----:R-:W-:Y:S01]  /*0d60*/  VIADD R6, R15, 0xffffffff ;  /* 0xffffffff0f067836 */ /* 0x001fe20000000000 */
[----:B------:R-:W-:Y:S02]  /*0d70*/  SHF.L.U32 R0, R21, R12, RZ ;  /* 0x0000000c15007219 */ /* 0x000fe400000006ff */
[----:B------:R-:W-:Y:S01]  /*0d80*/  LOP3.LUT R5, R27, R10, RZ, 0xc0, !PT ;  /* 0x0000000a1b057212 */ /* 0x000fe200078ec0ff */
[----:B------:R-:W-:Y:S01]  /*0d90*/  IMAD.MOV R7, RZ, RZ, -R4 ;  /* 0x000000ffff077224 */ /* 0x000fe200078e0a04 */
[----:B------:R-:W-:Y:S02]  /*0da0*/  SEL R3, R3, R30, !P1 ;  /* 0x0000001e03037207 */ /* 0x000fe40004800000 */
[----:B------:R-:W-:Y:S01]  /*0db0*/  LOP3.LUT R6, R13, R6, RZ, 0xc0, !PT ;  /* 0x000000060d067212 */ /* 0x000fe200078ec0ff */
[----:B------:R-:W-:Y:S02]  /*0dc0*/  IMAD R4, R0, R4, R5 ;  /* 0x0000000400047224 */ /* 0x000fe400078e0205 */
[----:B--2---:R-:W-:-:S02]  /*0dd0*/  IMAD R0, R7, R26, R20 ;  /* 0x0000001a07007224 */ /* 0x004fc400078e0214 */
[----:B---3--:R-:W-:Y:S02]  /*0de0*/  IMAD R3, R4, R23, R3 ;  /* 0x0000001704037224 */ /* 0x008fe400078e0203 */
[----:B------:R-:W-:Y:S02]  /*0df0*/  IMAD R154, R0, R15, R6 ;  /* 0x0000000f009a7224 */ /* 0x000fe400078e0206 */
[----:B------:R-:W-:Y:S02]  /*0e00*/  IMAD.MOV.U32 R4, RZ, RZ, 0x1 ;  /* 0x00000001ff047424 */ /* 0x000fe400078e00ff */
[----:B------:R-:W-:Y:S01]  /*0e10*/  IMAD.MOV.U32 R23, RZ, RZ, R28 ;  /* 0x000000ffff177224 */ /* 0x000fe200078e001c */
[----:B------:R-:W-:Y:S02]  /*0e20*/  SEL R153, R154, R3, !P1 ;  /* 0x000000039a997207 */ /* 0x000fe40004800000 */
[----:B------:R-:W-:Y:S02]  /*0e30*/  PRMT R0, R4, 0x7610, R0 ;  /* 0x0000761004007816 */ /* 0x000fe40000000000 */
[----:B------:R-:W-:-:S07]  /*0e40*/  SEL R154, R3, R154, !P1 ;  /* 0x0000009a039a7207 */ /* 0x000fce0004800000 */
.L_x_8:
[----:B------:R-:W-:-:S08]  /*0e50*/  NOP ;  /* 0x0000000000007918 */ /* 0x000fd00000000000 */
[----:B------:R-:W0:Y:S02]  /*0e60*/  USETMAXREG.TRY_ALLOC.CTAPOOL UP0, 0xe8 ;  /* 0x000000e8000079c8 */ /* 0x000e240008000600 */
[----:B0-----:R-:W-:-:S13]  /*0e70*/  PLOP3.LUT P0, PT, PT, PT, UP0, 0x80, 0x0 ;  /* 0x000000000000781c */ /* 0x001fda0003f0f008 */
[----:B------:R-:W-:Y:S05]  /*0e80*/  @!P0 BRA `(.L_x_8) ;  /* 0xfffffffc00f08947 */ /* 0x000fea000383ffff */
[----:B------:R-:W-:Y:S01]  /*0e90*/  ULDC.64 UR4, c[0x0][0x598] ;  /* 0x0001660000047ab9 */ /* 0x000fe20000000a00 */
[----:B------:R-:W-:Y:S01]  /*0ea0*/  ULDC.64 UR36, c[0x0][0x208] ;  /* 0x0000820000247ab9 */ /* 0x000fe20000000a00 */
[----:B------:R-:W-:-:S04]  /*0eb0*/  ISETP.NE.U32.AND P0, PT, RZ, UR4, PT ;  /* 0x00000004ff007c0c */ /* 0x000fc8000bf05070 */
[----:B------:R-:W-:-:S13]  /*0ec0*/  ISETP.NE.AND.EX P0, PT, RZ, UR5, PT, P0 ;  /* 0x00000005ff007c0c */ /* 0x000fda000bf05300 */
[----:B------:R-:W-:Y:S05]  /*0ed0*/  @!P0 BRA `(.L_x_11) ;  /* 0x00000000001c8947 */ /* 0x000fea0003800000 */
[----:B------:R-:W0:Y:S02]  /*0ee0*/  LDC.64 R4, c[0x0][0x598] ;  /* 0x00016600ff047b82 */ /* 0x000e240000000a00 */
[----:B0-----:R-:W2:Y:S02]  /*0ef0*/  LDG.E.64 R4, desc[UR36][R4.64] ;  /* 0x0000002404047981 */ /* 0x001ea4000c1e1b00 */
[----:B--2---:R-:W-:-:S04]  /*0f00*/  ISETP.NE.U32.AND P0, PT, R4, RZ, PT ;  /* 0x000000ff0400720c */ /* 0x004fc80003f05070 */
[----:B------:R-:W-:-:S13]  /*0f10*/  ISETP.NE.AND.EX P0, PT, R5, RZ, PT, P0 ;  /* 0x000000ff0500720c */ /* 0x000fda0003f05300 */
[----:B------:R-:W-:Y:S05]  /*0f20*/  @!P0 BRA `(.L_x_11) ;  /* 0x0000000000088947 */ /* 0x000fea0003800000 */
[----:B------:R0:W5:Y:S01]  /*0f30*/  LD.E R155, desc[UR36][R4.64] ;  /* 0x00000024049b7980 */ /* 0x000162000c101900 */
[----:B------:R-:W-:Y:S05]  /*0f40*/  BRA `(.L_x_12) ;  /* 0x0000000000247947 */ /* 0x000fea0003800000 */
.L_x_11:
[----:B------:R-:W-:Y:S02]  /*0f50*/  ULDC.64 UR4, c[0x0][0x588] ;  /* 0x0001620000047ab9 */ /* 0x000fe40000000a00 */
[----:B------:R-:W-:-:S04]  /*0f60*/  ISETP.NE.U32.AND P0, PT, RZ, UR4, PT ;  /* 0x00000004ff007c0c */ /* 0x000fc8000bf05070 */
[----:B------:R-:W-:-:S13]  /*0f70*/  ISETP.NE.AND.EX P0, PT, RZ, UR5, PT, P0 ;  /* 0x00000005ff007c0c */ /* 0x000fda000bf05300 */
[----:B------:R-:W-:Y:S05]  /*0f80*/  @!P0 BRA `(.L_x_13) ;  /* 0x00000000000c8947 */ /* 0x000fea0003800000 */
[----:B------:R-:W0:Y:S02]  /*0f90*/  LDC.64 R4, c[0x0][0x588] ;  /* 0x00016200ff047b82 */ /* 0x000e240000000a00 */
[----:B0-----:R1:W5:Y:S01]  /*0fa0*/  LDG.E R155, desc[UR36][R4.64] ;  /* 0x00000024049b7981 */ /* 0x001362000c1e1900 */
[----:B------:R-:W-:Y:S05]  /*0fb0*/  BRA `(.L_x_12) ;  /* 0x0000000000087947 */ /* 0x000fea0003800000 */
.L_x_13:
[----:B------:R-:W-:Y:S02]  /*0fc0*/  ULDC UR4, c[0x0][0x580] ;  /* 0x0001600000047ab9 */ /* 0x000fe40000000800 */
[----:B------:R-:W-:-:S07]  /*0fd0*/  IMAD.U32 R155, RZ, RZ, UR4 ;  /* 0x00000004ff9b7e24 */ /* 0x000fce000f8e00ff */
.L_x_12:
[----:B------:R-:W-:Y:S02]  /*0fe0*/  ULDC.64 UR4, c[0x0][0x5a0] ;  /* 0x0001680000047ab9 */ /* 0x000fe40000000a00 */
[----:B------:R-:W-:-:S04]  /*0ff0*/  ISETP.NE.U32.AND P0, PT, RZ, UR4, PT ;  /* 0x00000004ff007c0c */ /* 0x000fc8000bf05070 */
[----:B------:R-:W-:-:S13]  /*1000*/  ISETP.NE.AND.EX P0, PT, RZ, UR5, PT, P0 ;  /* 0x00000005ff007c0c */ /* 0x000fda000bf05300 */
[----:B------:R-:W-:Y:S05]  /*1010*/  @!P0 BRA `(.L_x_14) ;  /* 0x00000000001c8947 */ /* 0x000fea0003800000 */
[----:B01----:R-:W0:Y:S02]  /*1020*/  LDC.64 R4, c[0x0][0x5a0] ;  /* 0x00016800ff047b82 */ /* 0x003e240000000a00 */
[----:B0-----:R-:W2:Y:S02]  /*1030*/  LDG.E.64 R4, desc[UR36][R4.64] ;  /* 0x0000002404047981 */ /* 0x001ea4000c1e1b00 */
[----:B--2---:R-:W-:-:S04]  /*1040*/  ISETP.NE.U32.AND P0, PT, R4, RZ, PT ;  /* 0x000000ff0400720c */ /* 0x004fc80003f05070 */
[----:B------:R-:W-:-:S13]  /*1050*/  ISETP.NE.AND.EX P0, PT, R5, RZ, PT, P0 ;  /* 0x000000ff0500720c */ /* 0x000fda0003f05300 */
[----:B------:R-:W-:Y:S05]  /*1060*/  @!P0 BRA `(.L_x_14) ;  /* 0x0000000000088947 */ /* 0x000fea0003800000 */
[----:B------:R0:W5:Y:S01]  /*1070*/  LD.E R156, desc[UR36][R4.64] ;  /* 0x00000024049c7980 */ /* 0x000162000c101900 */
[----:B------:R-:W-:Y:S05]  /*1080*/  BRA `(.L_x_15) ;  /* 0x0000000000247947 */ /* 0x000fea0003800000 */
.L_x_14:
[----:B------:R-:W-:Y:S02]  /*1090*/  ULDC.64 UR4, c[0x0][0x590] ;  /* 0x0001640000047ab9 */ /* 0x000fe40000000a00 */
[----:B------:R-:W-:-:S04]  /*10a0*/  ISETP.NE.U32.AND P0, PT, RZ, UR4, PT ;  /* 0x00000004ff007c0c */ /* 0x000fc8000bf05070 */
[----:B------:R-:W-:-:S13]  /*10b0*/  ISETP.NE.AND.EX P0, PT, RZ, UR5, PT, P0 ;  /* 0x00000005ff007c0c */ /* 0x000fda000bf05300 */
[----:B------:R-:W-:Y:S05]  /*10c0*/  @!P0 BRA `(.L_x_16) ;  /* 0x00000000000c8947 */ /* 0x000fea0003800000 */
[----:B------:R-:W2:Y:S02]  /*10d0*/  LDC.64 R156, c[0x0][0x590] ;  /* 0x00016400ff9c7b82 */ /* 0x000ea40000000a00 */
[----:B--2---:R2:W5:Y:S01]  /*10e0*/  LDG.E R156, desc[UR36][R156.64] ;  /* 0x000000249c9c7981 */ /* 0x004562000c1e1900 */
[----:B------:R-:W-:Y:S05]  /*10f0*/  BRA `(.L_x_15) ;  /* 0x0000000000087947 */ /* 0x000fea0003800000 */
.L_x_16:
[----:B------:R-:W-:Y:S02]  /*1100*/  ULDC UR4, c[0x0][0x584] ;  /* 0x0001610000047ab9 */ /* 0x000fe40000000800 */
[----:B------:R-:W-:-:S07]  /*1110*/  IMAD.U32 R156, RZ, RZ, UR4 ;  /* 0x00000004ff9c7e24 */ /* 0x000fce000f8e00ff */
.L_x_15:
[----:B------:R-:W-:-:S13]  /*1120*/  LOP3.LUT P0, RZ, R0, 0xff, RZ, 0xc0, !PT ;  /* 0x000000ff00ff7812 */ /* 0x000fda000780c0ff */
[----:B------:R-:W-:Y:S05]  /*1130*/  @!P0 EXIT ;  /* 0x000000000000894d */ /* 0x000fea0003800000 */
[----:B------:R-:W-:Y:S01]  /*1140*/  ULDC UR4, c[0x0][0x28c] ;  /* 0x0000a30000047ab9 */ /* 0x000fe20000000800 */
[----:B--2---:R-:W-:Y:S01]  /*1150*/  LOP3.LUT R157, R19, 0x1, RZ, 0xfc, !PT ;  /* 0x00000001139d7812 */ /* 0x004fe200078efcff */
[----:B------:R-:W-:Y:S01]  /*1160*/  UIADD3 UR4, UR4, 0x7f, URZ ;  /* 0x0000007f04047890 */ /* 0x000fe2000fffe03f */
[----:B------:R-:W-:Y:S01]  /*1170*/  UMOV UR38, URZ ;  /* 0x0000003f00267c82 */ /* 0x000fe20008000000 */
[----:B------:R-:W-:Y:S02]  /*1180*/  UMOV UR39, URZ ;  /* 0x0000003f00277c82 */ /* 0x000fe40008000000 */
[----:B------:R-:W-:-:S04]  /*1190*/  USHF.R.S32.HI UR5, URZ, 0x1f, UR4 ;  /* 0x0000001f3f057899 */ /* 0x000fc80008011404 */
[----:B------:R-:W-:-:S04]  /*11a0*/  ULEA.HI UR5, UR5, UR4, URZ, 0x7 ;  /* 0x0000000405057291 */ /* 0x000fc8000f8f383f */
[----:B------:R-:W-:-:S12]  /*11b0*/  USHF.R.S32.HI UR40, URZ, 0x7, UR5 ;  /* 0x000000073f287899 */ /* 0x000fd80008011405 */
.L_x_290:
[----:B------:R-:W-:Y:S01]  /*11c0*/  LOP3.LUT R0, R18, 0x80, RZ, 0xc0, !PT ;  /* 0x0000008012007812 */ /* 0x000fe200078ec0ff */
[----:B--2---:R-:W2:Y:S01]  /*11d0*/  S2UR UR7, SR_CgaCtaId ;  /* 0x00000000000779c3 */ /* 0x004ea20000008800 */
[----:B------:R-:W-:Y:S02]  /*11e0*/  UMOV UR6, 0x400 ;  /* 0x0000040000067882 */ /* 0x000fe40000000000 */
[----:B------:R-:W-:-:S06]  /*11f0*/  SHF.R.U32.HI R0, RZ, 0x7, R0 ;  /* 0x00000007ff007819 */ /* 0x000fcc0000011600 */
[----:B---3--:R-:W3:Y:S01]  /*1200*/  SHFL.IDX PT, R0, R0, RZ, 0x1f ;  /* 0x00001fff00007589 */ /* 0x008ee200000e0000 */
[----:B--2---:R-:W-:Y:S01]  /*1210*/  ULEA UR6, UR7, UR6, 0x18 ;  /* 0x0000000607067291 */ /* 0x004fe2000f8ec03f */
[----:B---3--:R-:W-:-:S13]  /*1220*/  R2UR UR4, R0 ;  /* 0x00000000000472ca */ /* 0x008fda00000e0000 */
[----:B------:R-:W-:-:S04]  /*1230*/  ULEA.HI UR5, UR4, UR4, URZ, 0x1 ;  /* 0x0000000404057291 */ /* 0x000fc8000f8f083f */
[----:B------:R-:W-:-:S04]  /*1240*/  ULOP3.LUT UR5, UR5, 0x7fffe, URZ, 0xc0, !UPT ;  /* 0x0007fffe05057892 */ /* 0x000fc8000f8ec03f */
[----:B------:R-:W-:-:S03]  /*1250*/  UIADD3 UR5, UR4, -UR5, URZ ;  /* 0x8000000504057290 */ /* 0x000fc6000fffe03f */
[----:B------:R-:W-:Y:S01]  /*1260*/  ULDC UR4, c[0x0][0x28c] ;  /* 0x0000a30000047ab9 */ /* 0x000fe20000000800 */
[----:B------:R-:W-:Y:S01]  /*1270*/  ULEA UR5, UR5, UR6, 0xd ;  /* 0x0000000605057291 */ /* 0x000fe2000f8e683f */
[----:B------:R-:W-:-:S03]  /*1280*/  ISETP.LT.AND P0, PT, RZ, UR4, PT ;  /* 0x00000004ff007c0c */ /* 0x000fc6000bf01270 */
[----:B------:R-:W-:-:S04]  /*1290*/  UIADD3 UR5, UR5, 0x100, URZ ;  /* 0x0000010005057890 */ /* 0x000fc8000fffe03f */
[----:B------:R-:W-:-:S04]  /*12a0*/  USHF.R.U32.HI UR5, URZ, 0x4, UR5 ;  /* 0x000000043f057899 */ /* 0x000fc80008011605 */
[----:B------:R-:W-:Y:S02]  /*12b0*/  ULOP3.LUT UR41, UR5, 0x3fff, URZ, 0xc0, !UPT ;  /* 0x00003fff05297892 */ /* 0x000fe4000f8ec03f */
[----:B-1--45:R-:W-:Y:S10]  /*12c0*/  @P0 BRA `(.L_x_17) ;  /* 0x0000000000400947 */ /* 0x032ff40003800000 */
[----:B------:R-:W-:Y:S01]  /*12d0*/  MOV R0, 0x0 ;  /* 0x0000000000007802 */ /* 0x000fe20000000f00 */
[----:B------:R-:W-:Y:S01]  /*12e0*/  ULDC.64 UR4, c[0x4][0x68] ;  /* 0x01001a0000047ab9 */ /* 0x000fe20000000a00 */
[----:B------:R-:W-:Y:S01]  /*12f0*/  ULDC.64 UR6, c[0x4][0x8] ;  /* 0x0100020000067ab9 */ /* 0x000fe20000000a00 */
[----:B01----:R-:W-:Y:S01]  /*1300*/  IMAD.U32 R4, RZ, RZ, UR4 ;  /* 0x00000004ff047e24 */ /* 0x003fe2000f8e00ff */
[----:B------:R0:W1:Y:S01]  /*1310*/  LDC.64 R14, c[0x4][R0] ;  /* 0x01000000000e7b82 */ /* 0x0000620000000a00 */
[----:B------:R-:W-:Y:S01]  /*1320*/  IMAD.U32 R5, RZ, RZ, UR5 ;  /* 0x00000005ff057e24 */ /* 0x000fe2000f8e00ff */
[----:B------:R-:W-:Y:S01]  /*1330*/  ULDC.64 UR4, c[0x4][0x70] ;  /* 0x01001c0000047ab9 */ /* 0x000fe20000000a00 */
[----:B------:R-:W-:Y:S02]  /*1340*/  IMAD.U32 R10, RZ, RZ, UR6 ;  /* 0x00000006ff0a7e24 */ /* 0x000fe4000f8e00ff */
[----:B------:R-:W-:Y:S02]  /*1350*/  IMAD.U32 R6, RZ, RZ, UR4 ;  /* 0x00000004ff067e24 */ /* 0x000fe4000f8e00ff */
[----:B------:R-:W-:-:S02]  /*1360*/  IMAD.U32 R7, RZ, RZ, UR5 ;  /* 0x00000005ff077e24 */ /* 0x000fc4000f8e00ff */
[----:B------:R-:W-:Y:S02]  /*1370*/  IMAD.U32 R11, RZ, RZ, UR7 ;  /* 0x00000007ff0b7e24 */ /* 0x000fe4000f8e00ff */
[----:B------:R-:W-:Y:S02]  /*1380*/  IMAD.MOV.U32 R8, RZ, RZ, 0x1e1 ;  /* 0x000001e1ff087424 */ /* 0x000fe400078e00ff */
[----:B------:R-:W-:Y:S02]  /*1390*/  IMAD.MOV.U32 R12, RZ, RZ, 0x1 ;  /* 0x00000001ff0c7424 */ /* 0x000fe400078e00ff */
[----:B0-----:R-:W-:-:S07]  /*13a0*/  IMAD.MOV.U32 R13, RZ, RZ, RZ ;  /* 0x000000ffff0d7224 */ /* 0x001fce00078e00ff */
[----:B------:R-:W-:-:S07]  /*13b0*/  LEPC R20, `(.L_x_17) ;  /* 0x000000001014794e */ /* 0x000fce0000000000 */
[----:B-1---5:R-:W-:Y:S05]  /*13c0*/  CALL.ABS.NOINC R14 ;  /* 0x000000000e007343 */ /* 0x022fea0003c00000 */
.L_x_17:
[----:B------:R-:W-:-:S13]  /*13d0*/  ISETP.NE.AND P0, PT, R157, 0x3, PT ;  /* 0x000000039d00780c */ /* 0x000fda0003f05270 */
[----:B------:R-:W-:Y:S05]  /*13e0*/  @!P0 BRA `(.L_x_18) ;  /* 0x0000000000048947 */ /* 0x000fea0003800000 */
[----:B------:R-:W-:Y:S01]  /*13f0*/  BPT.TRAP 0x1 ;  /* 0x000000040000795c */ /* 0x000fe20000300000 */
.L_x_18:
[----:B------:R-:W2:Y:S01]  /*1400*/  S2UR UR5, SR_CgaCtaId ;  /* 0x00000000000579c3 */ /* 0x000ea20000008800 */
[----:B------:R-:W-:Y:S01]  /*1410*/  UMOV UR4, 0x400 ;  /* 0x0000040000047882 */ /* 0x000fe20000000000 */
[----:B------:R-:W-:Y:S02]  /*1420*/  IMAD.U32 R0, RZ, RZ, UR38 ;  /* 0x00000026ff007e24 */ /* 0x000fe4000f8e00ff */
[----:B------:R-:W-:-:S03]  /*1430*/  IMAD.U32 R3, RZ, RZ, UR39 ;  /* 0x00000027ff037e24 */ /* 0x000fc6000f8e00ff */
[----:B------:R-:W-:Y:S01]  /*1440*/  SHF.L.U32 R0, R0, 0x1f, RZ ;  /* 0x0000001f00007819 */ /* 0x000fe200000006ff */
[----:B--2---:R-:W-:-:S06]  /*1450*/  ULEA UR4, UR5, UR4, 0x18 ;  /* 0x0000000405047291 */ /* 0x004fcc000f8ec03f */
[----:B------:R-:W-:-:S04]  /*1460*/  IMAD.U32 R6, RZ, RZ, UR4 ;  /* 0x00000004ff067e24 */ /* 0x000fc8000f8e00ff */
[----:B------:R-:W-:-:S04]  /*1470*/  IMAD R3, R3, 0x8, R6 ;  /* 0x0000000803037824 */ /* 0x000fc800078e0206 */
[----:B------:R2:W3:Y:S01]  /*1480*/  SYNCS.PHASECHK.TRANS64.TRYWAIT P1, [R3+URZ], R0 ;  /* 0x00000000030075a7 */ /* 0x0004e2000802017f */
[----:B------:R-:W-:Y:S05]  /*1490*/  @!P0 BRA `(.L_x_19) ;  /* 0x0000000000048947 */ /* 0x000fea0003800000 */
[----:B------:R-:W-:Y:S01]  /*14a0*/  BPT.TRAP 0x1 ;  /* 0x000000040000795c */ /* 0x000fe20000300000 */
.L_x_19:
[----:B---3--:R-:W-:Y:S05]  /*14b0*/  @P1 BRA `(.L_x_20) ;  /* 0x0000000000081947 */ /* 0x008fea0003800000 */
[----:B------:R-:W3:Y:S02]  /*14c0*/  SYNCS.PHASECHK.TRANS64.TRYWAIT P1, [R3+URZ], R0 ;  /* 0x00000000030075a7 */ /* 0x000ee4000802017f */
[----:B---3--:R-:W-:Y:S05]  /*14d0*/  @!P1 BRA `(.L_x_21) ;  /* 0x000000a800009947 */ /* 0x008fea0003800000 */
.L_x_20:
[----:B------:R-:W-:-:S04]  /*14e0*/  UISETP.LT.AND UP0, UPT, UR40, 0x1, UPT ;  /* 0x000000012800788c */ /* 0x000fc8000bf01270 */
[----:B------:R-:W-:-:S06]  /*14f0*/  USEL UR4, UR40, 0x1, UP0 ;  /* 0x0000000128047887 */ /* 0x000fcc0008000000 */
[----:B--23--:R-:W-:Y:S01]  /*1500*/  IMAD.U32 R0, RZ, RZ, UR4 ;  /* 0x00000004ff007e24 */ /* 0x00cfe2000f8e00ff */
[----:B------:R-:W-:Y:S05]  /*1510*/  WARPSYNC.ALL ;  /* 0x0000000000007948 */ /* 0x000fea0003800000 */
[----:B------:R-:W-:-:S04]  /*1520*/  IADD3 R0, -R0, UR40, RZ ;  /* 0x0000002800007c10 */ /* 0x000fc8000fffe1ff */
[----:B------:R-:W-:Y:S02]  /*1530*/  ISETP.GE.AND P1, PT, R0, 0x1, PT ;  /* 0x000000010000780c */ /* 0x000fe40003f26270 */
[----:B------:R-:W-:Y:S01]  /*1540*/  R2UR UR4, R6 ;  /* 0x00000000060472ca */ /* 0x000fe200000e0000 */
[----:B------:R-:W-:Y:S01]  /*1550*/  WARPGROUP.ARRIVE ;  /* 0x00000000000079c5 */ /* 0x000fe20000000000 */
[----:B------:R-:W-:Y:S01]  /*1560*/  UMOV UR9, 0x40000040 ;  /* 0x4000004000097882 */ /* 0x000fe20000000000 */
[----:B------:R-:W-:-:S10]  /*1570*/  UMOV UR11, 0x40000040 ;  /* 0x40000040000b7882 */ /* 0x000fd40000000000 */
[----:B------:R-:W-:-:S04]  /*1580*/  UIADD3 UR4, UR4, 0x10100, URZ ;  /* 0x0001010004047890 */ /* 0x000fc8000fffe03f */
[----:B------:R-:W-:-:S04]  /*1590*/  USHF.R.U32.HI UR4, URZ, 0x4, UR4 ;  /* 0x000000043f047899 */ /* 0x000fc80008011604 */
[----:B------:R-:W-:Y:S02]  /*15a0*/  ULOP3.LUT UR5, UR4, 0x3fff, URZ, 0xc0, !UPT ;  /* 0x00003fff04057892 */ /* 0x000fe4000f8ec03f */
[----:B------:R-:W-:Y:S02]  /*15b0*/  ULOP3.LUT UR4, UR41, 0x10000, URZ, 0xfc, !UPT ;  /* 0x0001000029047892 */ /* 0x000fe4000f8efc3f */
[----:B------:R-:W-:Y:S02]  /*15c0*/  ULOP3.LUT UR5, UR5, 0x10000, URZ, 0xfc, !UPT ;  /* 0x0001000005057892 */ /* 0x000fe4000f8efc3f */
[----:B------:R-:W-:Y:S02]  /*15d0*/  ULEA UR6, UR39, UR4, 0xb ;  /* 0x0000000427067291 */ /* 0x000fe4000f8e583f */
[----:B------:R-:W-:-:S05]  /*15e0*/  ULEA UR7, UR39, UR5, 0xc ;  /* 0x0000000527077291 */ /* 0x000fca000f8e603f */
[----:B------:R-:W-:Y:S02]  /*15f0*/  UMOV UR8, UR6 ;  /* 0x0000000600087c82 */ /* 0x000fe40008000000 */
[----:B------:R-:W-:Y:S02]  /*1600*/  UMOV UR10, UR7 ;  /* 0x00000007000a7c82 */ /* 0x000fe40008000000 */
[----:B------:R-:W-:Y:S01]  /*1610*/  HGMMA.64x256x16.F32 R24, gdesc[UR8], RZ, !UPT, gsb0 ;  /* 0x03e00000081879f0 */ /* 0x000fe2000c0008ff */
[----:B------:R-:W-:Y:S02]  /*1620*/  UIADD3 UR8, UR6, 0x2, URZ ;  /* 0x0000000206087890 */ /* 0x000fe4000fffe03f */
[----:B------:R-:W-:Y:S01]  /*1630*/  UIADD3 UR10, UR7, 0x2, URZ ;  /* 0x00000002070a7890 */ /* 0x000fe2000fffe03f */
[----:B------:R-:W-:Y:S01]  /*1640*/  UMOV UR9, 0x40000040 ;  /* 0x4000004000097882 */ /* 0x000fe20000000000 */
[----:B------:R-:W-:Y:S01]  /*1650*/  UMOV UR11, 0x40000040 ;  /* 0x40000040000b7882 */ /* 0x000fe20000000000 */
[----:B------:R-:W-:-:S02]  /*1660*/  WARPGROUP.DEPBAR.LE gsb0, 0x0 ;  /* 0x00008000000079c5 */ /* 0x000fc40000010000 */
[----:B------:R-:W-:-:S15]  /*1670*/  WARPGROUP.ARRIVE ;  /* 0x00000000000079c5 */ /* 0x000fde0000000000 */
[----:B------:R-:W-:-:S05]  /*1680*/  NOP ;  /* 0x0000000000007918 */ /* 0x000fca0000000000 */
[----:B------:R-:W-:Y:S01]  /*1690*/  HGMMA.64x256x16.F32 R24, gdesc[UR8], R24, gsb0 ;  /* 0x03e00000081879f0 */ /* 0x000fe20008000818 */
[----:B------:R-:W-:Y:S02]  /*16a0*/  UIADD3 UR8, UR6, 0x4, URZ ;  /* 0x0000000406087890 */ /* 0x000fe4000fffe03f */
[----:B------:R-:W-:Y:S01]  /*16b0*/  UIADD3 UR10, UR7, 0x4, URZ ;  /* 0x00000004070a7890 */ /* 0x000fe2000fffe03f */
[----:B------:R-:W-:Y:S01]  /*16c0*/  UMOV UR9, 0x40000040 ;  /* 0x4000004000097882 */ /* 0x000fe20000000000 */
[----:B------:R-:W-:Y:S01]  /*16d0*/  UMOV UR11, 0x40000040 ;  /* 0x40000040000b7882 */ /* 0x000fe20000000000 */
[----:B------:R-:W-:Y:S02]  /*16e0*/  WARPGROUP.DEPBAR.LE gsb0, 0x0 ;  /* 0x00008000000079c5 */ /* 0x000fe40000010000 */
        /* <DEDUP_REMOVED lines=42> */
[----:B------:R-:W-:Y:S03]  /*1990*/  HGMMA.64x256x16.F32 R24, gdesc[UR8], R24, gsb0 ;  /* 0x03e00000081879f0 */ /* 0x000fe60008000818 */
[----:B------:R-:W-:Y:S02]  /*19a0*/  WARPGROUP.DEPBAR.LE gsb0, 0x0 ;  /* 0x00008000000079c5 */ /* 0x000fe40000010000 */
[----:B------:R-:W-:Y:S05]  /*19b0*/  @!P1 BRA `(.L_x_22) ;  /* 0x0000000400b09947 */ /* 0x000fea0003800000 */
[----:B------:R-:W-:Y:S02]  /*19c0*/  UIADD3 UR6, UR39, 0x1, URZ ;  /* 0x0000000127067890 */ /* 0x000fe4000fffe03f */
[----:B------:R-:W-:Y:S02]  /*19d0*/  IMAD.U32 R3, RZ, RZ, UR39 ;  /* 0x00000027ff037e24 */ /* 0x000fe4000f8e00ff */
[----:B------:R-:W-:-:S04]  /*19e0*/  UISETP.NE.AND UP0, UPT, UR6, 0x2, UPT ;  /* 0x000000020600788c */ /* 0x000fc8000bf05270 */
[----:B------:R-:W-:Y:S02]  /*19f0*/  USEL UR7, URZ, 0x1, UP0 ;  /* 0x000000013f077887 */ /* 0x000fe40008000000 */
[----:B------:R-:W-:Y:S02]  /*1a00*/  USEL UR6, UR6, URZ, UP0 ;  /* 0x0000003f06067287 */ /* 0x000fe40008000000 */
[----:B------:R-:W-:-:S06]  /*1a10*/  ULOP3.LUT UR7, UR38, UR7, URZ, 0x3c, !UPT ;  /* 0x0000000726077292 */ /* 0x000fcc000f8e3c3f */
[----:B------:R-:W-:-:S07]  /*1a20*/  IMAD.U32 R7, RZ, RZ, UR7 ;  /* 0x00000007ff077e24 */ /* 0x000fce000f8e00ff */
.L_x_29:
[----:B------:R-:W-:Y:S05]  /*1a30*/  @!P0 BRA `(.L_x_23) ;  /* 0x0000000000048947 */ /* 0x000fea0003800000 */
[----:B------:R-:W-:Y:S01]  /*1a40*/  BPT.TRAP 0x1 ;  /* 0x000000040000795c */ /* 0x000fe20000300000 */
.L_x_23:
[----:B------:R-:W2:Y:S01]  /*1a50*/  S2UR UR8, SR_CgaCtaId ;  /* 0x00000000000879c3 */ /* 0x000ea20000008800 */
[----:B------:R-:W-:Y:S01]  /*1a60*/  UMOV UR7, 0x400 ;  /* 0x0000040000077882 */ /* 0x000fe20000000000 */
[----:B01----:R-:W-:Y:S01]  /*1a70*/  IMAD.U32 R5, RZ, RZ, UR6 ;  /* 0x00000006ff057e24 */ /* 0x003fe2000f8e00ff */
[----:B------:R-:W-:Y:S01]  /*1a80*/  SHF.L.U32 R4, R7, 0x1f, RZ ;  /* 0x0000001f07047819 */ /* 0x000fe200000006ff */
[----:B--2---:R-:W-:-:S06]  /*1a90*/  ULEA UR7, UR8, UR7, 0x18 ;  /* 0x0000000708077291 */ /* 0x004fcc000f8ec03f */
[----:B------:R-:W-:-:S04]  /*1aa0*/  IMAD.U32 R6, RZ, RZ, UR7 ;  /* 0x00000007ff067e24 */ /* 0x000fc8000f8e00ff */
[----:B------:R-:W-:-:S04]  /*1ab0*/  IMAD R5, R5, 0x8, R6 ;  /* 0x0000000805057824 */ /* 0x000fc800078e0206 */
[----:B------:R0:W1:Y:S01]  /*1ac0*/  SYNCS.PHASECHK.TRANS64.TRYWAIT P1, [R5+URZ], R4 ;  /* 0x00000004050075a7 */ /* 0x000062000802017f */
[----:B------:R-:W-:Y:S05]  /*1ad0*/  @!P0 BRA `(.L_x_24) ;  /* 0x0000000000048947 */ /* 0x000fea0003800000 */
[----:B------:R-:W-:Y:S01]  /*1ae0*/  BPT.TRAP 0x1 ;  /* 0x000000040000795c */ /* 0x000fe20000300000 */
.L_x_24:
[----:B-1----:R-:W-:Y:S05]  /*1af0*/  @P1 BRA `(.L_x_25) ;  /* 0x0000000000081947 */ /* 0x002fea0003800000 */
[----:B------:R-:W1:Y:S02]  /*1b00*/  SYNCS.PHASECHK.TRANS64.TRYWAIT P1, [R5+URZ], R4 ;  /* 0x00000004050075a7 */ /* 0x000e64000802017f */
[----:B-1----:R-:W-:Y:S05]  /*1b10*/  @!P1 BRA `(.L_x_26) ;  /* 0x000000a000849947 */ /* 0x002fea0003800000 */
.L_x_25:
[----:B------:R-:W-:Y:S01]  /*1b20*/  ULEA UR7, UR6, UR4, 0xb ;  /* 0x0000000406077291 */ /* 0x000fe2000f8e583f */
[----:B------:R-:W-:Y:S01]  /*1b30*/  WARPGROUP.ARRIVE ;  /* 0x00000000000079c5 */ /* 0x000fe20000000000 */
[----:B------:R-:W-:Y:S01]  /*1b40*/  ULEA UR12, UR6, UR5, 0xc ;  /* 0x00000005060c7291 */ /* 0x000fe2000f8e603f */
[----:B------:R-:W-:Y:S01]  /*1b50*/  UMOV UR9, 0x40000040 ;  /* 0x4000004000097882 */ /* 0x000fe20000000000 */
[----:B------:R-:W-:-:S03]  /*1b60*/  UMOV UR11, 0x40000040 ;  /* 0x40000040000b7882 */ /* 0x000fc60000000000 */
[----:B------:R-:W-:Y:S02]  /*1b70*/  UMOV UR8, UR7 ;  /* 0x0000000700087c82 */ /* 0x000fe40008000000 */
[----:B------:R-:W-:Y:S02]  /*1b80*/  UMOV UR10, UR12 ;  /* 0x0000000c000a7c82 */ /* 0x000fe40008000000 */
[----:B------:R-:W-:Y:S01]  /*1b90*/  HGMMA.64x256x16.F32 R24, gdesc[UR8], R24, gsb0 ;  /* 0x03e00000081879f0 */ /* 0x000fe20008000818 */
        /* <DEDUP_REMOVED lines=58> */
[----:B------:R-:W-:Y:S01]  /*1f40*/  BPT.TRAP 0x1 ;  /* 0x000000040000795c */ /* 0x000fe20000300000 */
.L_x_27:
[----:B------:R-:W-:-:S13]  /*1f50*/  ISETP.NE.AND P1, PT, R22, RZ, PT ;  /* 0x000000ff1600720c */ /* 0x000fda0003f25270 */
[----:B01----:R-:W-:-:S04]  /*1f60*/  @P1 IMAD R4, R3, 0x8, R6 ;  /* 0x0000000803041824 */ /* 0x003fc800078e0206 */
[----:B------:R-:W-:-:S05]  /*1f70*/  @P1 VIADD R5, R4, 0x10 ;  /* 0x0000001004051836 */ /* 0x000fca0000000000 */
[----:B------:R-:W-:-:S04]  /*1f80*/  @P1 PRMT R5, R152, 0x654, R5 ;  /* 0x0000065498051816 */ /* 0x000fc80000000005 */
[----:B------:R0:W-:Y:S01]  /*1f90*/  @P1 SYNCS.ARRIVE.TRANS64.RED.A1T0 RZ, [R5+URZ], RZ ;  /* 0x000000ff05ff19a7 */ /* 0x0001e2000810043f */
[----:B------:R-:W-:-:S13]  /*1fa0*/  ISETP.GT.U32.AND P1, PT, R19, 0x1, PT ;  /* 0x000000011300780c */ /* 0x000fda0003f24070 */
[----:B0-----:R-:W-:Y:S05]  /*1fb0*/  @P1 BRA `(.L_x_28) ;  /* 0x0000000000041947 */ /* 0x001fea0003800000 */
[----:B------:R-:W-:Y:S01]  /*1fc0*/  BPT.TRAP 0x1 ;  /* 0x000000040000795c */ /* 0x000fe20000300000 */
.L_x_28:
[----:B------:R-:W-:Y:S01]  /*1fd0*/  UIADD3 UR6, UR6, 0x1, URZ ;  /* 0x0000000106067890 */ /* 0x000fe2000fffe03f */
[C---:B------:R-:W-:Y:S01]  /*1fe0*/  ISETP.GT.AND P2, PT, R0.reuse, 0x1, PT ;  /* 0x000000010000780c */ /* 0x040fe20003f44270 */
[----:B------:R-:W-:Y:S02]  /*1ff0*/  VIADD R3, R3, 0x1 ;  /* 0x0000000103037836 */ /* 0x000fe40000000000 */
[----:B------:R-:W-:Y:S01]  /*2000*/  UISETP.NE.AND UP0, UPT, UR6, 0x2, UPT ;  /* 0x000000020600788c */ /* 0x000fe2000bf05270 */
[----:B------:R-:W-:Y:S02]  /*2010*/  VIADD R0, R0, 0xffffffff ;  /* 0xffffffff00007836 */ /* 0x000fe40000000000 */
[C---:B------:R-:W-:Y:S01]  /*2020*/  ISETP.NE.AND P1, PT, R3.reuse, 0x2, PT ;  /* 0x000000020300780c */ /* 0x040fe20003f25270 */
[----:B------:R-:W-:Y:S02]  /*2030*/  USEL UR7, URZ, 0x1, UP0 ;  /* 0x000000013f077887 */ /* 0x000fe40008000000 */
[----:B------:R-:W-:Y:S01]  /*2040*/  USEL UR6, UR6, URZ, UP0 ;  /* 0x0000003f06067287 */ /* 0x000fe20008000000 */
[----:B------:R-:W-:-:S03]  /*2050*/  SEL R3, R3, RZ, P1 ;  /* 0x000000ff03037207 */ /* 0x000fc60000800000 */
[----:B------:R-:W-:Y:S01]  /*2060*/  LOP3.LUT R7, R7, UR7, RZ, 0x3c, !PT ;  /* 0x0000000707077c12 */ /* 0x000fe2000f8e3cff */
[----:B------:R-:W-:Y:S07]  /*2070*/  @P2 BRA `(.L_x_29) ;  /* 0xfffffff8006c2947 */ /* 0x000fee000383ffff */
.L_x_22:
[----:B------:R-:W2:Y:S02]  /*2080*/  LDC R0, c[0x0][0x28c] ;  /* 0x0000a300ff007b82 */ /* 0x000ea40000000800 */
[----:B--2---:R-:W-:-:S13]  /*2090*/  ISETP.GE.AND P1, PT, R0, 0x1, PT ;  /* 0x000000010000780c */ /* 0x004fda0003f26270 */
[----:B------:R-:W-:Y:S05]  /*20a0*/  @!P1 BRA `(.L_x_30) ;  /* 0x0000000000409947 */ /* 0x000fea0003800000 */
[----:B------:R-:W-:Y:S05]  /*20b0*/  @!P0 BRA `(.L_x_31) ;  /* 0x0000000000048947 */ /* 0x000fea0003800000 */
[----:B------:R-:W-:Y:S01]  /*20c0*/  BPT.TRAP 0x1 ;  /* 0x000000040000795c */ /* 0x000fe20000300000 */
.L_x_31:
[----:B------:R-:W-:Y:S01]  /*20d0*/  ISETP.NE.AND P0, PT, R22, RZ, PT ;  /* 0x000000ff1600720c */ /* 0x000fe20003f05270 */
[----:B------:R-:W-:-:S12]  /*20e0*/  UISETP.LT.AND UP1, UPT, UR40, 0x1, UPT ;  /* 0x000000012800788c */ /* 0x000fd8000bf21270 */
[----:B------:R-:W-:-:S05]  /*20f0*/  VOTEU.ANY UP0, P0 ;  /* 0x00000000003f7886 */ /* 0x000fca0000000100 */
[----:B------:R-:W-:-:S04]  /*2100*/  @UP0 USEL UR4, UR40, 0x1, UP1 ;  /* 0x0000000128040887 */ /* 0x000fc80008800000 */
[----:B------:R-:W-:-:S06]  /*2110*/  @UP0 UIADD3 UR4, UR39, UR40, -UR4 ;  /* 0x0000002827040290 */ /* 0x000fcc000fffe804 */
[----:B------:R-:W-:-:S04]  /*2120*/  IMAD.U32 R0, RZ, RZ, UR4 ;  /* 0x00000004ff007e24 */ /* 0x000fc8000f8e00ff */
[----:B------:R-:W-:-:S05]  /*2130*/  @P0 IMAD.SHL.U32 R0, R0, 0x8, RZ ;  /* 0x0000000800000824 */ /* 0x000fca00078e00ff */
[----:B------:R-:W-:-:S04]  /*2140*/  @P0 LOP3.LUT R0, R0, 0x8, RZ, 0xc0, !PT ;  /* 0x0000000800000812 */ /* 0x000fc800078ec0ff */
[----:B------:R-:W-:-:S04]  /*2150*/  @P0 IADD3 R3, R6, 0x10, R0 ;  /* 0x0000001006030810 */ /* 0x000fc80007ffe000 */
[----:B------:R-:W-:-:S04]  /*2160*/  @P0 PRMT R3, R152, 0x654, R3 ;  /* 0x0000065498030816 */ /* 0x000fc80000000003 */
[----:B------:R2:W-:Y:S01]  /*2170*/  @P0 SYNCS.ARRIVE.TRANS64.RED.A1T0 RZ, [R3+URZ], RZ ;  /* 0x000000ff03ff09a7 */ /* 0x0005e2000810043f */
[----:B------:R-:W-:-:S13]  /*2180*/  ISETP.GT.U32.AND P0, PT, R19, 0x1, PT ;  /* 0x000000011300780c */ /* 0x000fda0003f04070 */
[----:B--2---:R-:W-:Y:S05]  /*2190*/  @P0 BRA `(.L_x_30) ;  /* 0x0000000000040947 */ /* 0x004fea0003800000 */
[----:B------:R-:W-:Y:S01]  /*21a0*/  BPT.TRAP 0x1 ;  /* 0x000000040000795c */ /* 0x000fe20000300000 */
.L_x_30:
[----:B------:R-:W2:Y:S01]  /*21b0*/  LDC R6, c[0x0][0x288] ;  /* 0x0000a200ff067b82 */ /* 0x000ea20000000800 */
[--C-:B------:R-:W-:Y:S01]  /*21c0*/  SHF.R.U32.HI R0, RZ, 0x2, R18.reuse ;  /* 0x00000002ff007819 */ /* 0x100fe20000011612 */
[----:B------:R-:W-:Y:S01]  /*21d0*/  UIADD3 UR39, UR40, UR39, URZ ;  /* 0x0000002728277290 */ /* 0x000fe2000fffe03f */
[----:B01----:R-:W-:Y:S01]  /*21e0*/  SHF.R.U32.HI R5, RZ, 0x7, R18 ;  /* 0x00000007ff057819 */ /* 0x003fe20000011612 */
[----:B------:R-:W-:Y:S01]  /*21f0*/  ULDC UR8, c[0x0][0x284] ;  /* 0x0000a10000087ab9 */ /* 0x000fe20000000800 */
[----:B------:R-:W-:Y:S01]  /*2200*/  LOP3.LUT R4, R18, 0x60, RZ, 0xc0, !PT ;  /* 0x0000006012047812 */ /* 0x000fe200078ec0ff */
[----:B------:R-:W-:Y:S01]  /*2210*/  USHF.R.U32.HI UR4, URZ, 0x1, UR39 ;  /* 0x000000013f047899 */ /* 0x000fe20008011627 */
[----:B------:R-:W-:Y:S01]  /*2220*/  LOP3.LUT R3, R0, 0x7, RZ, 0xc0, !PT ;  /* 0x0000000700037812 */ /* 0x000fe200078ec0ff */
[----:B------:R-:W-:Y:S01]  /*2230*/  UISETP.GT.U32.AND UP1, UPT, UR39, 0x1, UPT ;  /* 0x000000012700788c */ /* 0x000fe2000bf24070 */
[----:B------:R-:W-:Y:S01]  /*2240*/  LOP3.LUT R0, R5, 0x1, RZ, 0xc0, !PT ;  /* 0x0000000105007812 */ /* 0x000fe200078ec0ff */
[----:B------:R-:W-:Y:S01]  /*2250*/  ULOP3.LUT UR4, UR4, 0x1, URZ, 0xc0, !UPT ;  /* 0x0000000104047892 */ /* 0x000fe2000f8ec03f */
[----:B------:R-:W-:Y:S01]  /*2260*/  SHF.R.U32.HI R10, RZ, 0x1, R4 ;  /* 0x00000001ff0a7819 */ /* 0x000fe20000011604 */
[----:B------:R-:W-:Y:S01]  /*2270*/  IMAD.SHL.U32 R4, R18, 0x2, RZ ;  /* 0x0000000212047824 */ /* 0x000fe200078e00ff */
[----:B------:R-:W-:Y:S01]  /*2280*/  SHF.R.S32.HI R21, RZ, 0x1f, R23 ;  /* 0x0000001fff157819 */ /* 0x000fe20000011417 */
[----:B------:R-:W-:Y:S01]  /*2290*/  IMAD.SHL.U32 R8, R0, 0x40, RZ ;  /* 0x0000004000087824 */ /* 0x000fe200078e00ff */
[--C-:B------:R-:W-:Y:S01]  /*22a0*/  IADD3 R5, RZ, -R10, -R3.reuse ;  /* 0x8000000aff057210 */ /* 0x100fe20007ffe803 */
[----:B------:R-:W-:Y:S01]  /*22b0*/  UISETP.NE.U32.AND UP0, UPT, UR4, 0x1, UPT ;  /* 0x000000010400788c */ /* 0x000fe2000bf05070 */
[----:B------:R-:W-:Y:S01]  /*22c0*/  LOP3.LUT R4, R4, 0x6, RZ, 0xc0, !PT ;  /* 0x0000000604047812 */ /* 0x000fe200078ec0ff */
[----:B------:R-:W-:Y:S01]  /*22d0*/  ULDC.64 UR6, c[0x0][0x5d0] ;  /* 0x0001740000067ab9 */ /* 0x000fe20000000a00 */
[----:B------:R-:W-:Y:S01]  /*22e0*/  LOP3.LUT R3, R8, 0x40, R3, 0xe2, !PT ;  /* 0x0000004008037812 */ /* 0x000fe200078ee203 */
[----:B------:R-:W-:Y:S01]  /*22f0*/  IMAD R11, R0, -0x40, R5 ;  /* 0xffffffc0000b7824 */ /* 0x000fe200078e0205 */
[----:B------:R-:W-:Y:S01]  /*2300*/  LOP3.LUT R0, R18, 0x3, RZ, 0xc0, !PT ;  /* 0x0000000312007812 */ /* 0x000fe200078ec0ff */
[----:B------:R-:W-:Y:S01]  /*2310*/  UISETP.LT.U32.AND UP1, UPT, UR40, 0x2, UP1 ;  /* 0x000000022800788c */ /* 0x000fe20008f21070 */
[----:B------:R-:W-:Y:S01]  /*2320*/  PRMT R8, R4, 0x6540, R153 ;  /* 0x0000654004087816 */ /* 0x000fe20000000099 */
[----:B------:R-:W-:Y:S01]  /*2330*/  IMAD.SHL.U32 R153, R153, 0x100, RZ ;  /* 0x0000010099997824 */ /* 0x000fe200078e00ff */
[----:B------:R-:W-:Y:S01]  /*2340*/  UISETP.GT.U32.AND UP0, UPT, UR40, 0x1, !UP0 ;  /* 0x000000012800788c */ /* 0x000fe2000c704070 */
[----:B--2---:R-:W-:Y:S01]  /*2350*/  IMAD R12, R0, -0x2, R6 ;  /* 0xfffffffe000c7824 */ /* 0x004fe200078e0206 */
[----:B------:R-:W-:Y:S01]  /*2360*/  SHF.R.S32.HI R9, RZ, 0x1f, R8 ;  /* 0x0000001fff097819 */ /* 0x000fe20000011408 */
[C---:B------:R-:W-:Y:S01]  /*2370*/  IMAD.SHL.U32 R0, R154.reuse, 0x80, RZ ;  /* 0x000000809a007824 */ /* 0x040fe200078e00ff */
[----:B------:R-:W-:Y:S01]  /*2380*/  ISETP.GE.AND P0, PT, R153, R6, PT ;  /* 0x000000069900720c */ /* 0x000fe20003f06270 */
[----:B------:R-:W-:Y:S01]  /*2390*/  IMAD R4, R21, UR6, RZ ;  /* 0x0000000615047c24 */ /* 0x000fe2000f8e02ff */
[----:B------:R-:W-:Y:S01]  /*23a0*/  USEL UR5, URZ, 0x1, !UP1 ;  /* 0x000000013f057887 */ /* 0x000fe2000c800000 */
[----:B------:R-:W-:Y:S01]  /*23b0*/  IMAD.WIDE R6, R154, 0x80, RZ ;  /* 0x000000809a067825 */ /* 0x000fe200078e02ff */
[C---:B------:R-:W-:Y:S01]  /*23c0*/  ISETP.GE.OR P0, PT, R0.reuse, UR8, P0 ;  /* 0x0000000800007c0c */ /* 0x040fe20008706670 */
[----:B------:R-:W-:Y:S01]  /*23d0*/  USEL UR4, URZ, 0x1, !UP0 ;  /* 0x000000013f047887 */ /* 0x000fe2000c000000 */
[----:B------:R-:W-:Y:S01]  /*23e0*/  IADD3 R0, -R0, UR8, R11 ;  /* 0x0000000800007c10 */ /* 0x000fe2000fffe10b */
[C---:B------:R-:W-:Y:S01]  /*23f0*/  IMAD R13, R23.reuse, UR7, R4 ;  /* 0x00000007170d7c24 */ /* 0x040fe2000f8e0204 */
[----:B------:R-:W-:Y:S01]  /*2400*/  ULOP3.LUT UR39, UR39, 0x1, URZ, 0xc0, !UPT ;  /* 0x0000000127277892 */ /* 0x000fe2000f8ec03f */
[----:B------:R-:W-:Y:S01]  /*2410*/  IMAD.WIDE.U32 R4, R23, UR6, R8 ;  /* 0x0000000617047c25 */ /* 0x000fe2000f8e0008 */
[----:B------:R-:W-:Y:S01]  /*2420*/  ULOP3.LUT UR38, UR4, UR38, UR5, 0x96, !UPT ;  /* 0x0000002604267292 */ /* 0x000fe2000f8e9605 */
[----:B------:R-:W-:-:S02]  /*2430*/  LOP3.LUT R169, R6, R3, R10, 0xfe, !PT ;  /* 0x0000000306a97212 */ /* 0x000fc400078efe0a */
[----:B------:R-:W-:Y:S02]  /*2440*/  IMAD.IADD R5, R5, 0x1, R13 ;  /* 0x0000000105057824 */ /* 0x000fe400078e020d */
[----:B------:R-:W-:Y:S02]  /*2450*/  IMAD.IADD R3, R12, 0x1, -R153 ;  /* 0x000000010c037824 */ /* 0x000fe400078e0a99 */
[----:B------:R-:W-:Y:S01]  /*2460*/  IMAD.MOV.U32 R154, RZ, RZ, -0x1 ;  /* 0xffffffffff9a7424 */ /* 0x000fe200078e00ff */
[----:B------:R-:W-:Y:S06]  /*2470*/  @P0 BRA `(.L_x_32) ;  /* 0x0000007800dc0947 */ /* 0x000fec0003800000 */
[----:B------:R-:W0:Y:S01]  /*2480*/  LDC.64 R10, c[0x0][0x5c8] ;  /* 0x00017200ff0a7b82 */ /* 0x000e220000000a00 */
[----:B-----5:R-:W-:Y:S01]  /*2490*/  FSETP.NEU.AND P0, PT, R156, RZ, PT ;  /* 0x000000ff9c00720b */ /* 0x020fe20003f0d000 */
[----:B------:R-:W-:Y:S01]  /*24a0*/  BSSY B0, `(.L_x_32) ;  /* 0x00007b4000007945 */ /* 0x000fe20003800000 */
[----:B------:R-:W-:-:S04]  /*24b0*/  ISETP.GT.AND P2, PT, R3, RZ, PT ;  /* 0x000000ff0300720c */ /* 0x000fc80003f44270 */
[----:B------:R-:W-:Y:S01]  /*24c0*/  ISETP.GT.AND P1, PT, R0, RZ, P2 ;  /* 0x000000ff0000720c */ /* 0x000fe20001724270 */
[-C--:B0-----:R-:W-:Y:S02]  /*24d0*/  IMAD R12, R7, R10.reuse, RZ ;  /* 0x0000000a070c7224 */ /* 0x081fe400078e02ff */
[----:B------:R-:W-:-:S04]  /*24e0*/  IMAD.WIDE.U32 R160, R169, R10, R4 ;  /* 0x0000000aa9a07225 */ /* 0x000fc800078e0004 */
[----:B------:R-:W-:-:S04]  /*24f0*/  IMAD R5, R169, R11, R12 ;  /* 0x0000000ba9057224 */ /* 0x000fc800078e020c */
[----:B------:R-:W-:Y:S01]  /*2500*/  IMAD.IADD R153, R161, 0x1, R5 ;  /* 0x00000001a1997824 */ /* 0x000fe200078e0205 */
[----:B------:R-:W-:Y:S06]  /*2510*/  @!P0 BRA `(.L_x_33) ;  /* 0x0000005400988947 */ /* 0x000fec0003800000 */
[----:B------:R-:W0:Y:S01]  /*2520*/  LDC.64 R14, c[0x0][0x5b8] ;  /* 0x00016e00ff0e7b82 */ /* 0x000e220000000a00 */
[----:B------:R-:W-:-:S07]  /*2530*/  ULDC.64 UR4, c[0x0][0x5c0] ;  /* 0x0001700000047ab9 */ /* 0x000fce0000000a00 */
[----:B------:R-:W1:Y:S08]  /*2540*/  LDC.64 R166, c[0x0][0x5b0] ;  /* 0x00016c00ffa67b82 */ /* 0x000e700000000a00 */
[----:B------:R-:W2:Y:S01]  /*2550*/  LDC.64 R12, c[0x0][0x5a8] ;  /* 0x00016a00ff0c7b82 */ /* 0x000ea20000000a00 */
[-C--:B0-----:R-:W-:Y:S02]  /*2560*/  IMAD R4, R21, R14.reuse, RZ ;  /* 0x0000000e15047224 */ /* 0x081fe400078e02ff */
[----:B------:R-:W-:-:S04]  /*2570*/  IMAD.WIDE.U32 R162, R23, R14, R8 ;  /* 0x0000000e17a27225 */ /* 0x000fc800078e0008 */
[----:B------:R-:W-:Y:S02]  /*2580*/  IMAD R161, R23, R15, R4 ;  /* 0x0000000f17a17224 */ /* 0x000fe400078e0204 */
[-C--:B-1----:R-:W-:Y:S02]  /*2590*/  IMAD R6, R7, R166.reuse, RZ ;  /* 0x000000a607067224 */ /* 0x082fe400078e02ff */
[----:B------:R-:W-:Y:S02]  /*25a0*/  IMAD.IADD R21, R163, 0x1, R161 ;  /* 0x00000001a3157824 */ /* 0x000fe400078e02a1 */
[----:B------:R-:W-:Y:S02]  /*25b0*/  IMAD.MOV.U32 R20, RZ, RZ, R162 ;  /* 0x000000ffff147224 */ /* 0x000fe400078e00a2 */
[C---:B------:R-:W-:Y:S02]  /*25c0*/  IMAD R165, R169.reuse, R167, R6 ;  /* 0x000000a7a9a57224 */ /* 0x040fe400078e0206 */
[----:B------:R-:W-:-:S04]  /*25d0*/  IMAD.WIDE.U32 R4, R169, R166, R20 ;  /* 0x000000a6a9047225 */ /* 0x000fc800078e0014 */
[----:B------:R-:W-:Y:S01]  /*25e0*/  IMAD.IADD R5, R5, 0x1, R165 ;  /* 0x0000000105057824 */ /* 0x000fe200078e02a5 */
[----:B--2---:R-:W-:-:S04]  /*25f0*/  LEA R6, P0, R4, R12, 0x1 ;  /* 0x0000000c04067211 */ /* 0x004fc800078008ff */
[----:B------:R-:W-:-:S05]  /*2600*/  LEA.HI.X R7, R4, R13, R5, 0x1, P0 ;  /* 0x0000000d04077211 */ /* 0x000fca00000f0c05 */
[----:B------:R0:W2:Y:S01]  /*2610*/  @P1 LDG.E.LTC128B.U16 R15, desc[UR36][R6.64] ;  /* 0x00000024060f1981 */ /* 0x0000a2000c1e1520 */
[----:B------:R-:W-:Y:S01]  /*2620*/  LEA R4, P0, R160, UR4, 0x1 ;  /* 0x00000004a0047c11 */ /* 0x000fe2000f8008ff */
[----:B------:R-:W-:Y:S01]  /*2630*/  IMAD.WIDE.U32 R158, R169, R166, R8 ;  /* 0x000000a6a99e7225 */ /* 0x000fe200078e0008 */
[----:B------:R-:W-:Y:S03]  /*2640*/  BSSY B1, `(.L_x_34) ;  /* 0x0000012000017945 */ /* 0x000fe60003800000 */
[----:B------:R-:W-:Y:S02]  /*2650*/  IMAD.IADD R159, R165, 0x1, R159 ;  /* 0x00000001a59f7824 */ /* 0x000fe400078e029f */
[----:B------:R-:W-:-:S04]  /*2660*/  IMAD.WIDE.U32 R158, R23, R14, R158 ;  /* 0x0000000e179e7225 */ /* 0x000fc800078e009e */
[----:B0-----:R-:W-:Y:S01]  /*2670*/  IMAD.IADD R7, R161, 0x1, R159 ;  /* 0x00000001a1077824 */ /* 0x001fe200078e029f */
[----:B------:R-:W-:Y:S02]  /*2680*/  LEA R6, P4, R158, R12, 0x1 ;  /* 0x0000000c9e067211 */ /* 0x000fe400078808ff */
[----:B------:R-:W-:Y:S02]  /*2690*/  SHF.L.U64.HI R159, R166, 0x3, R167 ;  /* 0x00000003a69f7819 */ /* 0x000fe400000102a7 */
[----:B------:R-:W-:Y:S01]  /*26a0*/  LEA.HI.X R7, R158, R13, R7, 0x1, P4 ;  /* 0x0000000d9e077211 */ /* 0x000fe200020f0c07 */
[----:B------:R-:W-:Y:S02]  /*26b0*/  IMAD.SHL.U32 R158, R166, 0x8, RZ ;  /* 0x00000008a69e7824 */ /* 0x000fe400078e00ff */
[----:B--2---:R-:W-:-:S05]  /*26c0*/  HADD2.F32 R5, -RZ, R15.H0_H0 ;  /* 0x2000000fff057230 */ /* 0x004fca0000004100 */
[----:B------:R-:W-:-:S04]  /*26d0*/  FMUL R5, R5, R156 ;  /* 0x0000009c05057220 */ /* 0x000fc80000400000 */
[----:B------:R-:W-:Y:S01]  /*26e0*/  FFMA R24, R24, R155, R5 ;  /* 0x0000009b18187223 */ /* 0x000fe20000000005 */
[----:B------:R-:W-:Y:S02]  /*26f0*/  LEA.HI.X R5, R160, UR5, R153, 0x1, P0 ;  /* 0x00000005a0057c11 */ /* 0x000fe400080f0c99 */
[----:B------:R-:W-:Y:S02]  /*2700*/  ISETP.GT.AND P0, PT, R3, 0x1, PT ;  /* 0x000000010300780c */ /* 0x000fe40003f04270 */
[----:B------:R-:W-:Y:S02]  /*2710*/  F2FP.F16.F32.PACK_AB R24, RZ, R24 ;  /* 0x00000018ff18723e */ /* 0x000fe400000000ff */
[----:B------:R-:W-:-:S03]  /*2720*/  ISETP.GT.AND P3, PT, R0, RZ, P0 ;  /* 0x000000ff0000720c */ /* 0x000fc60000764270 */
[----:B------:R0:W-:Y:S10]  /*2730*/  @P1 STG.E.U16 desc[UR36][R4.64], R24 ;  /* 0x0000001804001986 */ /* 0x0001f4000c101524 */
[----:B------:R-:W-:Y:S05]  /*2740*/  @!P3 BRA `(.L_x_35) ;  /* 0x000000000004b947 */ /* 0x000fea0003800000 */
[----:B------:R1:W5:Y:S02]  /*2750*/  LDG.E.LTC128B.U16 R15, desc[UR36][R6.64+0x2] ;  /* 0x00000224060f7981 */ /* 0x000364000c1e1520 */
.L_x_35:
[----:B------:R-:W-:Y:S05]  /*2760*/  BSYNC B1 ;  /* 0x0000000000017941 */ /* 0x000fea0003800000 */
.L_x_34:
[----:B-----5:R-:W-:Y:S01]  /*2770*/  HADD2.F32 R153, -RZ, R15.H0_H0 ;  /* 0x2000000fff997230 */ /* 0x020fe20000004100 */
[----:B------:R-:W-:Y:S01]  /*2780*/  ISETP.GT.AND P2, PT, R0, 0x8, P2 ;  /* 0x000000080000780c */ /* 0x000fe20001744270 */
[----:B------:R-:W-:Y:S01]  /*2790*/  IMAD.WIDE.U32 R158, R169, R166, R158 ;  /* 0x000000a6a99e7225 */ /* 0x000fe200078e009e */
[----:B0-----:R-:W-:-:S03]  /*27a0*/  PRMT R24, R15, 0x7610, R24 ;  /* 0x000076100f187816 */ /* 0x001fc60000000018 */
[----:B------:R-:W-:Y:S01]  /*27b0*/  FMUL R20, R153, R156 ;  /* 0x0000009c99147220 */ /* 0x000fe20000400000 */
[----:B------:R-:W-:Y:S01]  /*27c0*/  IMAD.IADD R165, R165, 0x1, R159 ;  /* 0x00000001a5a57824 */ /* 0x000fe200078e029f */
[----:B------:R-:W-:Y:S02]  /*27d0*/  IADD3 R162, P1, R162, R158, RZ ;  /* 0x0000009ea2a27210 */ /* 0x000fe40007f3e0ff */
[----:B------:R-:W-:-:S03]  /*27e0*/  FFMA R25, R25, R155, R20 ;  /* 0x0000009b19197223 */ /* 0x000fc60000000014 */
[----:B------:R-:W-:Y:S01]  /*27f0*/  IMAD.X R21, R165, 0x1, R21, P1 ;  /* 0x00000001a5157824 */ /* 0x000fe200008e0615 */
[C---:B------:R-:W-:Y:S02]  /*2800*/  LEA R20, P1, R162.reuse, R12, 0x1 ;  /* 0x0000000ca2147211 */ /* 0x040fe400078208ff */
[----:B------:R-:W-:Y:S02]  /*2810*/  F2FP.F16.F32.PACK_AB R25, RZ, R25 ;  /* 0x00000019ff19723e */ /* 0x000fe400000000ff */
[----:B------:R-:W-:Y:S02]  /*2820*/  LEA.HI.X R21, R162, R13, R21, 0x1, P1 ;  /* 0x0000000da2157211 */ /* 0x000fe400008f0c15 */
[----:B------:R-:W-:-:S05]  /*2830*/  PRMT R153, R25, 0x7610, R153 ;  /* 0x0000761019997816 */ /* 0x000fca0000000099 */
[----:B------:R0:W-:Y:S04]  /*2840*/  @P3 STG.E.U16 desc[UR36][R4.64+0x2], R153 ;  /* 0x0000029904003986 */ /* 0x0001e8000c101524 */
[----:B------:R-:W2:Y:S01]  /*2850*/  @P2 LDG.E.LTC128B.U16 R24, desc[UR36][R20.64] ;  /* 0x0000002414182981 */ /* 0x000ea2000c1e1520 */
[----:B------:R-:W-:Y:S01]  /*2860*/  IADD3 R8, P1, R8, R158, RZ ;  /* 0x0000009e08087210 */ /* 0x000fe20007f3e0ff */
[----:B------:R-:W-:Y:S01]  /*2870*/  BSSY B1, `(.L_x_36) ;  /* 0x0000011000017945 */ /* 0x000fe20003800000 */
[----:B------:R-:W-:Y:S02]  /*2880*/  SHF.L.U64.HI R11, R10, 0x4, R11 ;  /* 0x000000040a0b7819 */ /* 0x000fe4000001020b */
[----:B------:R-:W-:Y:S01]  /*2890*/  ISETP.GT.AND P0, PT, R0, 0x8, P0 ;  /* 0x000000080000780c */ /* 0x000fe20000704270 */
[----:B------:R-:W-:Y:S01]  /*28a0*/  IMAD.X R9, R9, 0x1, R165, P1 ;  /* 0x0000000109097824 */ /* 0x000fe200008e06a5 */
[----:B------:R-:W-:-:S05]  /*28b0*/  LEA R10, P1, R10, R4, 0x4 ;  /* 0x000000040a0a7211 */ /* 0x000fca00078220ff */
[----:B------:R-:W-:Y:S02]  /*28c0*/  IMAD.X R11, R11, 0x1, R5, P1 ;  /* 0x000000010b0b7824 */ /* 0x000fe400008e0605 */
[----:B--2---:R-:W-:-:S05]  /*28d0*/  HADD2.F32 R15, -RZ, R24.H0_H0 ;  /* 0x20000018ff0f7230 */ /* 0x004fca0000004100 */
[----:B------:R-:W-:Y:S01]  /*28e0*/  FMUL R25, R15, R156 ;  /* 0x0000009c0f197220 */ /* 0x000fe20000400000 */
[----:B------:R-:W-:-:S04]  /*28f0*/  IMAD.WIDE.U32 R14, R23, R14, R8 ;  /* 0x0000000e170e7225 */ /* 0x000fc800078e0008 */
[----:B------:R-:W-:Y:S01]  /*2900*/  FFMA R25, R26, R155, R25 ;  /* 0x0000009b1a197223 */ /* 0x000fe20000000019 */
[----:B------:R-:W-:Y:S01]  /*2910*/  IMAD.IADD R9, R161, 0x1, R15 ;  /* 0x00000001a1097824 */ /* 0x000fe200078e020f */
[----:B------:R-:W-:-:S03]  /*2920*/  LEA R8, P3, R14, R12, 0x1 ;  /* 0x0000000c0e087211 */ /* 0x000fc600078608ff */
[----:B------:R-:W-:Y:S02]  /*2930*/  F2FP.F16.F32.PACK_AB R25, RZ, R25 ;  /* 0x00000019ff19723e */ /* 0x000fe400000000ff */
[----:B------:R-:W-:-:S03]  /*2940*/  LEA.HI.X R9, R14, R13, R9, 0x1, P3 ;  /* 0x0000000d0e097211 */ /* 0x000fc600018f0c09 */
[----:B------:R0:W-:Y:S01]  /*2950*/  @P2 STG.E.U16 desc[UR36][R10.64], R25 ;  /* 0x000000190a002986 */ /* 0x0001e2000c101524 */
[----:B------:R-:W-:Y:S05]  /*2960*/  @!P0 BRA `(.L_x_37) ;  /* 0x0000000000048947 */ /* 0x000fea0003800000 */
[----:B------:R2:W5:Y:S02]  /*2970*/  LDG.E.LTC128B.U16 R24, desc[UR36][R8.64+0x2] ;  /* 0x0000022408187981 */ /* 0x000564000c1e1520 */
.L_x_37:
[----:B------:R-:W-:Y:S05]  /*2980*/  BSYNC B1 ;  /* 0x0000000000017941 */ /* 0x000fea0003800000 */
.L_x_36:
[----:B-----5:R-:W-:Y:S01]  /*2990*/  HADD2.F32 R13, -RZ, R24.H0_H0 ;  /* 0x20000018ff0d7230 */ /* 0x020fe20000004100 */
[----:B------:R-:W-:Y:S01]  /*29a0*/  ISETP.GT.AND P1, PT, R3, 0x8, PT ;  /* 0x000000080300780c */ /* 0x000fe20003f24270 */
[----:B------:R-:W-:Y:S03]  /*29b0*/  BSSY B1, `(.L_x_38) ;  /* 0x0000008000017945 */ /* 0x000fe60003800000 */
[----:B------:R-:W-:Y:S01]  /*29c0*/  FMUL R12, R13, R156 ;  /* 0x0000009c0d0c7220 */ /* 0x000fe20000400000 */
[----:B------:R-:W-:-:S03]  /*29d0*/  ISETP.GT.AND P2, PT, R0, RZ, P1 ;  /* 0x000000ff0000720c */ /* 0x000fc60000f44270 */
[----:B------:R-:W-:-:S05]  /*29e0*/  FFMA R12, R27, R155, R12 ;  /* 0x0000009b1b0c7223 */ /* 0x000fca000000000c */
[----:B------:R-:W-:-:S05]  /*29f0*/  F2FP.F16.F32.PACK_AB R12, RZ, R12 ;  /* 0x0000000cff0c723e */ /* 0x000fca00000000ff */
[----:B------:R3:W-:Y:S01]  /*2a00*/  @P0 STG.E.U16 desc[UR36][R10.64+0x2], R12 ;  /* 0x0000020c0a000986 */ /* 0x0007e2000c101524 */
[----:B------:R-:W-:Y:S05]  /*2a10*/  @!P2 BRA `(.L_x_39) ;  /* 0x000000000004a947 */ /* 0x000fea0003800000 */
[----:B------:R4:W5:Y:S02]  /*2a20*/  LDG.E.LTC128B.U16 R24, desc[UR36][R6.64+0x10] ;  /* 0x0000102406187981 */ /* 0x000964000c1e1520 */
.L_x_39:
[----:B------:R-:W-:Y:S05]  /*2a30*/  BSYNC B1 ;  /* 0x0000000000017941 */ /* 0x000fea0003800000 */
.L_x_38:
        /* <DEDUP_REMOVED lines=10> */
.L_x_41:
[----:B------:R-:W-:Y:S05]  /*2ae0*/  BSYNC B1 ;  /* 0x0000000000017941 */ /* 0x000fea0003800000 */
.L_x_40:
[----:B0----5:R-:W-:Y:S01]  /*2af0*/  HADD2.F32 R13, -RZ, R24.H0_H0 ;  /* 0x20000018ff0d7230 */ /* 0x021fe20000004100 */
[----:B------:R-:W-:Y:S01]  /*2b00*/  ISETP.GT.AND P1, PT, R0, 0x8, P1 ;  /* 0x000000080000780c */ /* 0x000fe20000f24270 */
[----:B------:R-:W-:Y:S03]  /*2b10*/  BSSY B1, `(.L_x_42) ;  /* 0x0000007000017945 */ /* 0x000fe60003800000 */
[----:B---3--:R-:W-:-:S04]  /*2b20*/  FMUL R12, R13, R156 ;  /* 0x0000009c0d0c7220 */ /* 0x008fc80000400000 */
[----:B------:R-:W-:-:S05]  /*2b30*/  FFMA R12, R29, R155, R12 ;  /* 0x0000009b1d0c7223 */ /* 0x000fca000000000c */
[----:B------:R-:W-:-:S05]  /*2b40*/  F2FP.F16.F32.PACK_AB R12, RZ, R12 ;  /* 0x0000000cff0c723e */ /* 0x000fca00000000ff */
[----:B------:R0:W-:Y:S01]  /*2b50*/  @P3 STG.E.U16 desc[UR36][R4.64+0x12], R12 ;  /* 0x0000120c04003986 */ /* 0x0001e2000c101524 */
[----:B------:R-:W-:Y:S05]  /*2b60*/  @!P1 BRA `(.L_x_43) ;  /* 0x0000000000049947 */ /* 0x000fea0003800000 */
[----:B------:R3:W5:Y:S02]  /*2b70*/  LDG.E.LTC128B.U16 R24, desc[UR36][R8.64+0x10] ;  /* 0x0000102408187981 */ /* 0x000764000c1e1520 */
.L_x_43:
[----:B------:R-:W-:Y:S05]  /*2b80*/  BSYNC B1 ;  /* 0x0000000000017941 */ /* 0x000fea0003800000 */
.L_x_42:
[----:B-----5:R-:W-:Y:S01]  /*2b90*/  HADD2.F32 R13, -RZ, R24.H0_H0 ;  /* 0x20000018ff0d7230 */ /* 0x020fe20000004100 */
[----:B------:R-:W-:Y:S01]  /*2ba0*/  ISETP.GT.AND P0, PT, R0, 0x8, P0 ;  /* 0x000000080000780c */ /* 0x000fe20000704270 */
[----:B------:R-:W-:Y:S03]  /*2bb0*/  BSSY B1, `(.L_x_44) ;  /* 0x0000007000017945 */ /* 0x000fe60003800000 */
[----:B------:R-:W-:-:S04]  /*2bc0*/  FMUL R13, R13, R156 ;  /* 0x0000009c0d0d7220 */ /* 0x000fc80000400000 */
[----:B------:R-:W-:-:S05]  /*2bd0*/  FFMA R13, R30, R155, R13 ;  /* 0x0000009b1e0d7223 */ /* 0x000fca000000000d */
[----:B------:R-:W-:-:S05]  /*2be0*/  F2FP.F16.F32.PACK_AB R13, RZ, R13 ;  /* 0x0000000dff0d723e */ /* 0x000fca00000000ff */
[----:B------:R0:W-:Y:S01]  /*2bf0*/  @P1 STG.E.U16 desc[UR36][R10.64+0x10], R13 ;  /* 0x0000100d0a001986 */ /* 0x0001e2000c101524 */
[----:B------:R-:W-:Y:S05]  /*2c00*/  @!P0 BRA `(.L_x_45) ;  /* 0x0000000000048947 */ /* 0x000fea0003800000 */
[----:B------:R0:W5:Y:S02]  /*2c10*/  LDG.E.LTC128B.U16 R24, desc[UR36][R8.64+0x12] ;  /* 0x0000122408187981 */ /* 0x000164000c1e1520 */
.L_x_45:
[----:B------:R-:W-:Y:S05]  /*2c20*/  BSYNC B1 ;  /* 0x0000000000017941 */ /* 0x000fea0003800000 */
.L_x_44:
[----:B0----5:R-:W-:Y:S01]  /*2c30*/  HADD2.F32 R13, -RZ, R24.H0_H0 ;  /* 0x20000018ff0d7230 */ /* 0x021fe20000004100 */
        /* <DEDUP_REMOVED lines=9> */
.L_x_47:
[----:B------:R-:W-:Y:S05]  /*2cd0*/  BSYNC B1 ;  /* 0x0000000000017941 */ /* 0x000fea0003800000 */
.L_x_46:
        /* <DEDUP_REMOVED lines=10> */
.L_x_49:
[----:B------:R-:W-:Y:S05]  /*2d80*/  BSYNC B1 ;  /* 0x0000000000017941 */ /* 0x000fea0003800000 */
.L_x_48:
[----:B0----5:R-:W-:Y:S01]  /*2d90*/  HADD2.F32 R13, -RZ, R24.H0_H0 ;  /* 0x20000018ff0d7230 */ /* 0x021fe20000004100 */
        /* <DEDUP_REMOVED lines=8> */
.L_x_51:
[----:B------:R-:W-:Y:S05]  /*2e20*/  BSYNC B1 ;  /* 0x0000000000017941 */ /* 0x000fea0003800000 */
.L_x_50:
        /* <DEDUP_REMOVED lines=9> */
.L_x_53:
[----:B------:R-:W-:Y:S05]  /*2ec0*/  BSYNC B1 ;  /* 0x0000000000017941 */ /* 0x000fea0003800000 */
.L_x_52:
        /* <DEDUP_REMOVED lines=10> */
.L_x_55:
[----:B------:R-:W-:Y:S05]  /*2f70*/  BSYNC B1 ;  /* 0x0000000000017941 */ /* 0x000fea0003800000 */
.L_x_54:
        /* <DEDUP_REMOVED lines=10> */
.L_x_57:
[----:B------:R-:W-:Y:S05]  /*3020*/  BSYNC B1 ;  /* 0x0000000000017941 */ /* 0x000fea0003800000 */
.L_x_56:
        /* <DEDUP_REMOVED lines=9> */
.L_x_59:
[----:B------:R-:W-:Y:S05]  /*30c0*/  BSYNC B1 ;  /* 0x0000000000017941 */ /* 0x000fea0003800000 */
.L_x_58:
        /* <DEDUP_REMOVED lines=9> */
.L_x_61:
[----:B------:R-:W-:Y:S05]  /*3160*/  BSYNC B1 ;  /* 0x0000000000017941 */ /* 0x000fea0003800000 */
.L_x_60:
        /* <DEDUP_REMOVED lines=10> */
.L_x_63:
[----:B------:R-:W-:Y:S05]  /*3210*/  BSYNC B1 ;  /* 0x0000000000017941 */ /* 0x000fea0003800000 */
.L_x_62:
        /* <DEDUP_REMOVED lines=10> */
.L_x_65:
[----:B------:R-:W-:Y:S05]  /*32c0*/  BSYNC B1 ;  /* 0x0000000000017941 */ /* 0x000fea0003800000 */
.L_x_64:
        /* <DEDUP_REMOVED lines=9> */
.L_x_67:
[----:B------:R-:W-:Y:S05]  /*3360*/  BSYNC B1 ;  /* 0x0000000000017941 */ /* 0x000fea0003800000 */
.L_x_66:
        /* <DEDUP_REMOVED lines=9> */
.L_x_69:
[----:B------:R-:W-:Y:S05]  /*3400*/  BSYNC B1 ;  /* 0x0000000000017941 */ /* 0x000fea0003800000 */
.L_x_68:
        /* <DEDUP_REMOVED lines=10> */
.L_x_71:
[----:B------:R-:W-:Y:S05]  /*34b0*/  BSYNC B1 ;  /* 0x0000000000017941 */ /* 0x000fea0003800000 */
.L_x_70:
        /* <DEDUP_REMOVED lines=10> */
.L_x_73:
[----:B------:R-:W-:Y:S05]  /*3560*/  BSYNC B1 ;  /* 0x0000000000017941 */ /* 0x000fea0003800000 */
.L_x_72:
        /* <DEDUP_REMOVED lines=9> */
.L_x_75:
[----:B------:R-:W-:Y:S05]  /*3600*/  BSYNC B1 ;  /* 0x0000000000017941 */ /* 0x000fea0003800000 */
.L_x_74:
        /* <DEDUP_REMOVED lines=9> */
.L_x_77:
[----:B------:R-:W-:Y:S05]  /*36a0*/  BSYNC B1 ;  /* 0x0000000000017941 */ /* 0x000fea0003800000 */
.L_x_76:
        /* <DEDUP_REMOVED lines=10> */
.L_x_79:
[----:B------:R-:W-:Y:S05]  /*3750*/  BSYNC B1 ;  /* 0x0000000000017941 */ /* 0x000fea0003800000 */
.L_x_78:
        /* <DEDUP_REMOVED lines=10> */
.L_x_81:
[----:B------:R-:W-:Y:S05]  /*3800*/  BSYNC B1 ;  /* 0x0000000000017941 */ /* 0x000fea0003800000 */
.L_x_80:
        /* <DEDUP_REMOVED lines=9> */
.L_x_83:
[----:B------:R-:W-:Y:S05]  /*38a0*/  BSYNC B1 ;  /* 0x0000000000017941 */ /* 0x000fea0003800000 */
.L_x_82:
        /* <DEDUP_REMOVED lines=9> */
.L_x_85:
[----:B------:R-:W-:Y:S05]  /*3940*/  BSYNC B1 ;  /* 0x0000000000017941 */ /* 0x000fea0003800000 */
.L_x_84:
        /* <DEDUP_REMOVED lines=10> */
.L_x_87:
[----:B------:R-:W-:Y:S05]  /*39f0*/  BSYNC B1 ;  /* 0x0000000000017941 */ /* 0x000fea0003800000 */
.L_x_86:
        /* <DEDUP_REMOVED lines=10> */
.L_x_89:
[----:B------:R-:W-:Y:S05]  /*3aa0*/  BSYNC B1 ;  /* 0x0000000000017941 */ /* 0x000fea0003800000 */
.L_x_88:
        /* <DEDUP_REMOVED lines=9> */
.L_x_91:
[----:B------:R-:W-:Y:S05]  /*3b40*/  BSYNC B1 ;  /* 0x0000000000017941 */ /* 0x000fea0003800000 */
.L_x_90:
        /* <DEDUP_REMOVED lines=9> */
.L_x_93:
[----:B------:R-:W-:Y:S05]  /*3be0*/  BSYNC B1 ;  /* 0x0000000000017941 */ /* 0x000fea0003800000 */
.L_x_92:
        /* <DEDUP_REMOVED lines=10> */
.L_x_95:
[----:B------:R-:W-:Y:S05]  /*3c90*/  BSYNC B1 ;  /* 0x0000000000017941 */ /* 0x000fea0003800000 */
.L_x_94:
        /* <DEDUP_REMOVED lines=10> */
.L_x_97:
[----:B------:R-:W-:Y:S05]  /*3d40*/  BSYNC B1 ;  /* 0x0000000000017941 */ /* 0x000fea0003800000 */
.L_x_96:
        /* <DEDUP_REMOVED lines=9> */
.L_x_99:
[----:B------:R-:W-:Y:S05]  /*3de0*/  BSYNC B1 ;  /* 0x0000000000017941 */ /* 0x000fea0003800000 */
.L_x_98:
        /* <DEDUP_REMOVED lines=9> */
.L_x_101:
[----:B------:R-:W-:Y:S05]  /*3e80*/  BSYNC B1 ;  /* 0x0000000000017941 */ /* 0x000fea0003800000 */
.L_x_100:
        /* <DEDUP_REMOVED lines=10> */
.L_x_103:
[----:B------:R-:W-:Y:S05]  /*3f30*/  BSYNC B1 ;  /* 0x0000000000017941 */ /* 0x000fea0003800000 */
.L_x_102:
        /* <DEDUP_REMOVED lines=10> */
.L_x_105:
[----:B------:R-:W-:Y:S05]  /*3fe0*/  BSYNC B1 ;  /* 0x0000000000017941 */ /* 0x000fea0003800000 */
.L_x_104:
        /* <DEDUP_REMOVED lines=9> */
.L_x_107:
[----:B------:R-:W-:Y:S05]  /*4080*/  BSYNC B1 ;  /* 0x0000000000017941 */ /* 0x000fea0003800000 */
.L_x_106:
        /* <DEDUP_REMOVED lines=9> */
.L_x_109:
[----:B------:R-:W-:Y:S05]  /*4120*/  BSYNC B1 ;  /* 0x0000000000017941 */ /* 0x000fea0003800000 */
.L_x_108:
        /* <DEDUP_REMOVED lines=10> */
.L_x_111:
[----:B------:R-:W-:Y:S05]  /*41d0*/  BSYNC B1 ;  /* 0x0000000000017941 */ /* 0x000fea0003800000 */
.L_x_110:
        /* <DEDUP_REMOVED lines=10> */
.L_x_113:
[----:B------:R-:W-:Y:S05]  /*4280*/  BSYNC B1 ;  /* 0x0000000000017941 */ /* 0x000fea0003800000 */
.L_x_112:
        /* <DEDUP_REMOVED lines=9> */
.L_x_115:
[----:B------:R-:W-:Y:S05]  /*4320*/  BSYNC B1 ;  /* 0x0000000000017941 */ /* 0x000fea0003800000 */
.L_x_114:
        /* <DEDUP_REMOVED lines=9> */
.L_x_117:
[----:B------:R-:W-:Y:S05]  /*43c0*/  BSYNC B1 ;  /* 0x0000000000017941 */ /* 0x000fea0003800000 */
.L_x_116:
        /* <DEDUP_REMOVED lines=10> */
.L_x_119:
[----:B------:R-:W-:Y:S05]  /*4470*/  BSYNC B1 ;  /* 0x0000000000017941 */ /* 0x000fea0003800000 */
.L_x_118:
        /* <DEDUP_REMOVED lines=10> */
.L_x_121:
[----:B------:R-:W-:Y:S05]  /*4520*/  BSYNC B1 ;  /* 0x0000000000017941 */ /* 0x000fea0003800000 */
.L_x_120:
        /* <DEDUP_REMOVED lines=9> */
.L_x_123:
[----:B------:R-:W-:Y:S05]  /*45c0*/  BSYNC B1 ;  /* 0x0000000000017941 */ /* 0x000fea0003800000 */
.L_x_122:
        /* <DEDUP_REMOVED lines=9> */
.L_x_125:
[----:B------:R-:W-:Y:S05]  /*4660*/  BSYNC B1 ;  /* 0x0000000000017941 */ /* 0x000fea0003800000 */
.L_x_124:
        /* <DEDUP_REMOVED lines=10> */
.L_x_127:
[----:B------:R-:W-:Y:S05]  /*4710*/  BSYNC B1 ;  /* 0x0000000000017941 */ /* 0x000fea0003800000 */
.L_x_126:
        /* <DEDUP_REMOVED lines=10> */
.L_x_129:
[----:B------:R-:W-:Y:S05]  /*47c0*/  BSYNC B1 ;  /* 0x0000000000017941 */ /* 0x000fea0003800000 */
.L_x_128:
        /* <DEDUP_REMOVED lines=9> */
.L_x_131:
[----:B------:R-:W-:Y:S05]  /*4860*/  BSYNC B1 ;  /* 0x0000000000017941 */ /* 0x000fea0003800000 */
.L_x_130:
        /* <DEDUP_REMOVED lines=9> */
.L_x_133:
[----:B------:R-:W-:Y:S05]  /*4900*/  BSYNC B1 ;  /* 0x0000000000017941 */ /* 0x000fea0003800000 */
.L_x_132:
        /* <DEDUP_REMOVED lines=10> */
.L_x_135:
[----:B------:R-:W-:Y:S05]  /*49b0*/  BSYNC B1 ;  /* 0x0000000000017941 */ /* 0x000fea0003800000 */
.L_x_134:
        /* <DEDUP_REMOVED lines=10> */
.L_x_137:
[----:B------:R-:W-:Y:S05]  /*4a60*/  BSYNC B1 ;  /* 0x0000000000017941 */ /* 0x000fea0003800000 */
.L_x_136:
        /* <DEDUP_REMOVED lines=9> */
.L_x_139:
[----:B------:R-:W-:Y:S05]  /*4b00*/  BSYNC B1 ;  /* 0x0000000000017941 */ /* 0x000fea0003800000 */
.L_x_138:
        /* <DEDUP_REMOVED lines=9> */
.L_x_141:
[----:B------:R-:W-:Y:S05]  /*4ba0*/  BSYNC B1 ;  /* 0x0000000000017941 */ /* 0x000fea0003800000 */
.L_x_140:
        /* <DEDUP_REMOVED lines=10> */
.L_x_143:
[----:B------:R-:W-:Y:S05]  /*4c50*/  BSYNC B1 ;  /* 0x0000000000017941 */ /* 0x000fea0003800000 */
.L_x_142:
        /* <DEDUP_REMOVED lines=10> */
.L_x_145:
[----:B------:R-:W-:Y:S05]  /*4d00*/  BSYNC B1 ;  /* 0x0000000000017941 */ /* 0x000fea0003800000 */
.L_x_144:
        /* <DEDUP_REMOVED lines=9> */
.L_x_147:
[----:B------:R-:W-:Y:S05]  /*4da0*/  BSYNC B1 ;  /* 0x0000000000017941 */ /* 0x000fea0003800000 */
.L_x_146:
        /* <DEDUP_REMOVED lines=9> */
.L_x_149:
[----:B------:R-:W-:Y:S05]  /*4e40*/  BSYNC B1 ;  /* 0x0000000000017941 */ /* 0x000fea0003800000 */
.L_x_148:
        /* <DEDUP_REMOVED lines=10> */
.L_x_151:
[----:B------:R-:W-:Y:S05]  /*4ef0*/  BSYNC B1 ;  /* 0x0000000000017941 */ /* 0x000fea0003800000 */
.L_x_150:
        /* <DEDUP_REMOVED lines=10> */
.L_x_153:
[----:B------:R-:W-:Y:S05]  /*4fa0*/  BSYNC B1 ;  /* 0x0000000000017941 */ /* 0x000fea0003800000 */
.L_x_152:
        /* <DEDUP_REMOVED lines=9> */
.L_x_155:
[----:B------:R-:W-:Y:S05]  /*5040*/  BSYNC B1 ;  /* 0x0000000000017941 */ /* 0x000fea0003800000 */
.L_x_154:
        /* <DEDUP_REMOVED lines=9> */
.L_x_157:
[----:B------:R-:W-:Y:S05]  /*50e0*/  BSYNC B1 ;  /* 0x0000000000017941 */ /* 0x000fea0003800000 */
.L_x_156:
        /* <DEDUP_REMOVED lines=10> */
.L_x_159:
[----:B------:R-:W-:Y:S05]  /*5190*/  BSYNC B1 ;  /* 0x0000000000017941 */ /* 0x000fea0003800000 */
.L_x_158:
        /* <DEDUP_REMOVED lines=10> */
.L_x_161:
[----:B------:R-:W-:Y:S05]  /*5240*/  BSYNC B1 ;  /* 0x0000000000017941 */ /* 0x000fea0003800000 */
.L_x_160:
        /* <DEDUP_REMOVED lines=9> */
.L_x_163:
[----:B------:R-:W-:Y:S05]  /*52e0*/  BSYNC B1 ;  /* 0x0000000000017941 */ /* 0x000fea0003800000 */
.L_x_162:
        /* <DEDUP_REMOVED lines=9> */
.L_x_165:
[----:B------:R-:W-:Y:S05]  /*5380*/  BSYNC B1 ;  /* 0x0000000000017941 */ /* 0x000fea0003800000 */
.L_x_164:
        /* <DEDUP_REMOVED lines=10> */
.L_x_167:
[----:B------:R-:W-:Y:S05]  /*5430*/  BSYNC B1 ;  /* 0x0000000000017941 */ /* 0x000fea0003800000 */
.L_x_166:
        /* <DEDUP_REMOVED lines=10> */
.L_x_169:
[----:B------:R-:W-:Y:S05]  /*54e0*/  BSYNC B1 ;  /* 0x0000000000017941 */ /* 0x000fea0003800000 */
.L_x_168:
        /* <DEDUP_REMOVED lines=9> */
.L_x_171:
[----:B------:R-:W-:Y:S05]  /*5580*/  BSYNC B1 ;  /* 0x0000000000017941 */ /* 0x000fea0003800000 */
.L_x_170:
        /* <DEDUP_REMOVED lines=9> */
.L_x_173:
[----:B------:R-:W-:Y:S05]  /*5620*/  BSYNC B1 ;  /* 0x0000000000017941 */ /* 0x000fea0003800000 */
.L_x_172:
        /* <DEDUP_REMOVED lines=10> */
.L_x_175:
[----:B------:R-:W-:Y:S05]  /*56d0*/  BSYNC B1 ;  /* 0x0000000000017941 */ /* 0x000fea0003800000 */
.L_x_174:
        /* <DEDUP_REMOVED lines=10> */
.L_x_177:
[----:B------:R-:W-:Y:S05]  /*5780*/  BSYNC B1 ;  /* 0x0000000000017941 */ /* 0x000fea0003800000 */
.L_x_176:
        /* <DEDUP_REMOVED lines=9> */
.L_x_179:
[----:B------:R-:W-:Y:S05]  /*5820*/  BSYNC B1 ;  /* 0x0000000000017941 */ /* 0x000fea0003800000 */
.L_x_178:
        /* <DEDUP_REMOVED lines=9> */
.L_x_181:
[----:B------:R-:W-:Y:S05]  /*58c0*/  BSYNC B1 ;  /* 0x0000000000017941 */ /* 0x000fea0003800000 */
.L_x_180:
        /* <DEDUP_REMOVED lines=10> */
.L_x_183:
[----:B------:R-:W-:Y:S05]  /*5970*/  BSYNC B1 ;  /* 0x0000000000017941 */ /* 0x000fea0003800000 */
.L_x_182:
        /* <DEDUP_REMOVED lines=10> */
.L_x_185:
[----:B------:R-:W-:Y:S05]  /*5a20*/  BSYNC B1 ;  /* 0x0000000000017941 */ /* 0x000fea0003800000 */
.L_x_184:
        /* <DEDUP_REMOVED lines=9> */
.L_x_187:
[----:B------:R-:W-:Y:S05]  /*5ac0*/  BSYNC B1 ;  /* 0x0000000000017941 */ /* 0x000fea0003800000 */
.L_x_186:
        /* <DEDUP_REMOVED lines=9> */
.L_x_189:
[----:B------:R-:W-:Y:S05]  /*5b60*/  BSYNC B1 ;  /* 0x0000000000017941 */ /* 0x000fea0003800000 */
.L_x_188:
        /* <DEDUP_REMOVED lines=10> */
.L_x_191:
[----:B------:R-:W-:Y:S05]  /*5c10*/  BSYNC B1 ;  /* 0x0000000000017941 */ /* 0x000fea0003800000 */
.L_x_190:
        /* <DEDUP_REMOVED lines=10> */
.L_x_193:
[----:B------:R-:W-:Y:S05]  /*5cc0*/  BSYNC B1 ;  /* 0x0000000000017941 */ /* 0x000fea0003800000 */
.L_x_192:
        /* <DEDUP_REMOVED lines=9> */
.L_x_195:
[----:B------:R-:W-:Y:S05]  /*5d60*/  BSYNC B1 ;  /* 0x0000000000017941 */ /* 0x000fea0003800000 */
.L_x_194:
        /* <DEDUP_REMOVED lines=9> */
.L_x_197:
[----:B------:R-:W-:Y:S05]  /*5e00*/  BSYNC B1 ;  /* 0x0000000000017941 */ /* 0x000fea0003800000 */
.L_x_196:
        /* <DEDUP_REMOVED lines=10> */
.L_x_199:
[----:B------:R-:W-:Y:S05]  /*5eb0*/  BSYNC B1 ;  /* 0x0000000000017941 */ /* 0x000fea0003800000 */
.L_x_198:
        /* <DEDUP_REMOVED lines=10> */
.L_x_201:
[----:B------:R-:W-:Y:S05]  /*5f60*/  BSYNC B1 ;  /* 0x0000000000017941 */ /* 0x000fea0003800000 */
.L_x_200:
        /* <DEDUP_REMOVED lines=9> */
.L_x_203:
[----:B------:R-:W-:Y:S05]  /*6000*/  BSYNC B1 ;  /* 0x0000000000017941 */ /* 0x000fea0003800000 */
.L_x_202:
        /* <DEDUP_REMOVED lines=9> */
.L_x_205:
[----:B------:R-:W-:Y:S05]  /*60a0*/  BSYNC B1 ;  /* 0x0000000000017941 */ /* 0x000fea0003800000 */
.L_x_204:
        /* <DEDUP_REMOVED lines=10> */
.L_x_207:
[----:B------:R-:W-:Y:S05]  /*6150*/  BSYNC B1 ;  /* 0x0000000000017941 */ /* 0x000fea0003800000 */
.L_x_206:
        /* <DEDUP_REMOVED lines=10> */
.L_x_209:
[----:B------:R-:W-:Y:S05]  /*6200*/  BSYNC B1 ;  /* 0x0000000000017941 */ /* 0x000fea0003800000 */
.L_x_208:
        /* <DEDUP_REMOVED lines=9> */
.L_x_211:
[----:B------:R-:W-:Y:S05]  /*62a0*/  BSYNC B1 ;  /* 0x0000000000017941 */ /* 0x000fea0003800000 */
.L_x_210:
        /* <DEDUP_REMOVED lines=9> */
.L_x_213:
[----:B------:R-:W-:Y:S05]  /*6340*/  BSYNC B1 ;  /* 0x0000000000017941 */ /* 0x000fea0003800000 */
.L_x_212:
        /* <DEDUP_REMOVED lines=10> */
.L_x_215:
[----:B------:R-:W-:Y:S05]  /*63f0*/  BSYNC B1 ;  /* 0x0000000000017941 */ /* 0x000fea0003800000 */
.L_x_214:
        /* <DEDUP_REMOVED lines=10> */
.L_x_217:
[----:B------:R-:W-:Y:S05]  /*64a0*/  BSYNC B1 ;  /* 0x0000000000017941 */ /* 0x000fea0003800000 */
.L_x_216:
        /* <DEDUP_REMOVED lines=9> */
.L_x_219:
[----:B------:R-:W-:Y:S05]  /*6540*/  BSYNC B1 ;  /* 0x0000000000017941 */ /* 0x000fea0003800000 */
.L_x_218:
        /* <DEDUP_REMOVED lines=9> */
.L_x_221:
[----:B------:R-:W-:Y:S05]  /*65e0*/  BSYNC B1 ;  /* 0x0000000000017941 */ /* 0x000fea0003800000 */
.L_x_220:
        /* <DEDUP_REMOVED lines=10> */
.L_x_223:
[----:B------:R-:W-:Y:S05]  /*6690*/  BSYNC B1 ;  /* 0x0000000000017941 */ /* 0x000fea0003800000 */
.L_x_222:
        /* <DEDUP_REMOVED lines=10> */
.L_x_225:
[----:B------:R-:W-:Y:S05]  /*6740*/  BSYNC B1 ;  /* 0x0000000000017941 */ /* 0x000fea0003800000 */
.L_x_224:
        /* <DEDUP_REMOVED lines=9> */
.L_x_227:
[----:B------:R-:W-:Y:S05]  /*67e0*/  BSYNC B1 ;  /* 0x0000000000017941 */ /* 0x000fea0003800000 */
.L_x_226:
        /* <DEDUP_REMOVED lines=9> */
.L_x_229:
[----:B------:R-:W-:Y:S05]  /*6880*/  BSYNC B1 ;  /* 0x0000000000017941 */ /* 0x000fea0003800000 */
.L_x_228:
        /* <DEDUP_REMOVED lines=10> */
.L_x_231:
[----:B------:R-:W-:Y:S05]  /*6930*/  BSYNC B1 ;  /* 0x0000000000017941 */ /* 0x000fea0003800000 */
.L_x_230:
        /* <DEDUP_REMOVED lines=10> */
.L_x_233:
[----:B------:R-:W-:Y:S05]  /*69e0*/  BSYNC B1 ;  /* 0x0000000000017941 */ /* 0x000fea0003800000 */
.L_x_232:
        /* <DEDUP_REMOVED lines=9> */
.L_x_235:
[----:B------:R-:W-:Y:S05]  /*6a80*/  BSYNC B1 ;  /* 0x0000000000017941 */ /* 0x000fea0003800000 */
.L_x_234:
        /* <DEDUP_REMOVED lines=9> */
.L_x_237:
[----:B------:R-:W-:Y:S05]  /*6b20*/  BSYNC B1 ;  /* 0x0000000000017941 */ /* 0x000fea0003800000 */
.L_x_236:
        /* <DEDUP_REMOVED lines=10> */
.L_x_239:
[----:B------:R-:W-:Y:S05]  /*6bd0*/  BSYNC B1 ;  /* 0x0000000000017941 */ /* 0x000fea0003800000 */
.L_x_238:
        /* <DEDUP_REMOVED lines=10> */
.L_x_241:
[----:B------:R-:W-:Y:S05]  /*6c80*/  BSYNC B1 ;  /* 0x0000000000017941 */ /* 0x000fea0003800000 */
.L_x_240:
        /* <DEDUP_REMOVED lines=9> */
.L_x_243:
[----:B------:R-:W-:Y:S05]  /*6d20*/  BSYNC B1 ;  /* 0x0000000000017941 */ /* 0x000fea0003800000 */
.L_x_242:
        /* <DEDUP_REMOVED lines=9> */
.L_x_245:
[----:B------:R-:W-:Y:S05]  /*6dc0*/  BSYNC B1 ;  /* 0x0000000000017941 */ /* 0x000fea0003800000 */
.L_x_244:
        /* <DEDUP_REMOVED lines=10> */
.L_x_247:
[----:B------:R-:W-:Y:S05]  /*6e70*/  BSYNC B1 ;  /* 0x0000000000017941 */ /* 0x000fea0003800000 */
.L_x_246:
        /* <DEDUP_REMOVED lines=10> */
.L_x_249:
[----:B------:R-:W-:Y:S05]  /*6f20*/  BSYNC B1 ;  /* 0x0000000000017941 */ /* 0x000fea0003800000 */
.L_x_248:
        /* <DEDUP_REMOVED lines=9> */
.L_x_251:
[----:B------:R-:W-:Y:S05]  /*6fc0*/  BSYNC B1 ;  /* 0x0000000000017941 */ /* 0x000fea0003800000 */
.L_x_250:
        /* <DEDUP_REMOVED lines=9> */
.L_x_253:
[----:B------:R-:W-:Y:S05]  /*7060*/  BSYNC B1 ;  /* 0x0000000000017941 */ /* 0x000fea0003800000 */
.L_x_252:
        /* <DEDUP_REMOVED lines=10> */
.L_x_255:
[----:B------:R-:W-:Y:S05]  /*7110*/  BSYNC B1 ;  /* 0x0000000000017941 */ /* 0x000fea0003800000 */
.L_x_254:
        /* <DEDUP_REMOVED lines=10> */
.L_x_257:
[----:B------:R-:W-:Y:S05]  /*71c0*/  BSYNC B1 ;  /* 0x0000000000017941 */ /* 0x000fea0003800000 */
.L_x_256:
        /* <DEDUP_REMOVED lines=9> */
.L_x_259:
[----:B------:R-:W-:Y:S05]  /*7260*/  BSYNC B1 ;  /* 0x0000000000017941 */ /* 0x000fea0003800000 */
.L_x_258:
        /* <DEDUP_REMOVED lines=9> */
.L_x_261:
[----:B------:R-:W-:Y:S05]  /*7300*/  BSYNC B1 ;  /* 0x0000000000017941 */ /* 0x000fea0003800000 */
.L_x_260:
        /* <DEDUP_REMOVED lines=10> */
.L_x_263:
[----:B------:R-:W-:Y:S05]  /*73b0*/  BSYNC B1 ;  /* 0x0000000000017941 */ /* 0x000fea0003800000 */
.L_x_262:
        /* <DEDUP_REMOVED lines=10> */
.L_x_265:
[----:B------:R-:W-:Y:S05]  /*7460*/  BSYNC B1 ;  /* 0x0000000000017941 */ /* 0x000fea0003800000 */
.L_x_264:
        /* <DEDUP_REMOVED lines=9> */
.L_x_267:
[----:B------:R-:W-:Y:S05]  /*7500*/  BSYNC B1 ;  /* 0x0000000000017941 */ /* 0x000fea0003800000 */
.L_x_266:
        /* <DEDUP_REMOVED lines=9> */
.L_x_269:
[----:B------:R-:W-:Y:S05]  /*75a0*/  BSYNC B1 ;  /* 0x0000000000017941 */ /* 0x000fea0003800000 */
.L_x_268:
        /* <DEDUP_REMOVED lines=10> */
.L_x_271:
[----:B------:R-:W-:Y:S05]  /*7650*/  BSYNC B1 ;  /* 0x0000000000017941 */ /* 0x000fea0003800000 */
.L_x_270:
        /* <DEDUP_REMOVED lines=10> */
.L_x_273:
[----:B------:R-:W-:Y:S05]  /*7700*/  BSYNC B1 ;  /* 0x0000000000017941 */ /* 0x000fea0003800000 */
.L_x_272:
        /* <DEDUP_REMOVED lines=9> */
.L_x_275:
[----:B------:R-:W-:Y:S05]  /*77a0*/  BSYNC B1 ;  /* 0x0000000000017941 */ /* 0x000fea0003800000 */
.L_x_274:
        /* <DEDUP_REMOVED lines=9> */
.L_x_277:
[----:B------:R-:W-:Y:S05]  /*7840*/  BSYNC B1 ;  /* 0x0000000000017941 */ /* 0x000fea0003800000 */
.L_x_276:
        /* <DEDUP_REMOVED lines=10> */
.L_x_279:
[----:B------:R-:W-:Y:S05]  /*78f0*/  BSYNC B1 ;  /* 0x0000000000017941 */ /* 0x000fea0003800000 */
.L_x_278:
        /* <DEDUP_REMOVED lines=10> */
.L_x_281:
[----:B------:R-:W-:Y:S05]  /*79a0*/  BSYNC B1 ;  /* 0x0000000000017941 */ /* 0x000fea0003800000 */
.L_x_280:
[----:B-----5:R-:W-:Y:S01]  /*79b0*/  HADD2.F32 R3, -RZ, R24.H0_H0 ;  /* 0x20000018ff037230 */ /* 0x020fe20000004100 */
[----:B------:R-:W-:Y:S01]  /*79c0*/  ISETP.GT.AND P1, PT, R0, 0x8, P1 ;  /* 0x000000080000780c */ /* 0x000fe20000f24270 */
[----:B------:R-:W-:Y:S03]  /*79d0*/  BSSY B1, `(.L_x_282) ;  /* 0x0000007000017945 */ /* 0x000fe60003800000 */
[----:B01--4-:R-:W-:-:S04]  /*79e0*/  FMUL R6, R3, R156 ;  /* 0x0000009c03067220 */ /* 0x013fc80000400000 */
[----:B------:R-:W-:-:S05]  /*79f0*/  FFMA R6, R149, R155, R6 ;  /* 0x0000009b95067223 */ /* 0x000fca0000000006 */
[----:B------:R-:W-:-:S05]  /*7a00*/  F2FP.F16.F32.PACK_AB R6, RZ, R6 ;  /* 0x00000006ff06723e */ /* 0x000fca00000000ff */
[----:B------:R0:W-:Y:S01]  /*7a10*/  @P3 STG.E.U16 desc[UR36][R4.64+0x1f2], R6 ;  /* 0x0001f20604003986 */ /* 0x0001e2000c101524 */
[----:B------:R-:W-:Y:S05]  /*7a20*/  @!P1 BRA `(.L_x_283) ;  /* 0x0000000000049947 */ /* 0x000fea0003800000 */
[----:B------:R1:W5:Y:S02]  /*7a30*/  LDG.E.LTC128B.U16 R24, desc[UR36][R8.64+0x1f0] ;  /* 0x0001f02408187981 */ /* 0x000364000c1e1520 */
.L_x_283:
[----:B------:R-:W-:Y:S05]  /*7a40*/  BSYNC B1 ;  /* 0x0000000000017941 */ /* 0x000fea0003800000 */
.L_x_282:
[----:B-----5:R-:W-:Y:S01]  /*7a50*/  HADD2.F32 R3, -RZ, R24.H0_H0 ;  /* 0x20000018ff037230 */ /* 0x020fe20000004100 */
[----:B------:R-:W-:Y:S01]  /*7a60*/  ISETP.GT.AND P0, PT, R0, 0x8, P0 ;  /* 0x000000080000780c */ /* 0x000fe20000704270 */
[----:B0-----:R-:W-:Y:S01]  /*7a70*/  @P1 IMAD.MOV.U32 R4, RZ, RZ, R10 ;  /* 0x000000ffff041224 */ /* 0x001fe200078e000a */
[----:B------:R-:W-:Y:S01]  /*7a80*/  BSSY B1, `(.L_x_284) ;  /* 0x0000008000017945 */ /* 0x000fe20003800000 */
[----:B------:R-:W-:Y:S02]  /*7a90*/  @P1 IMAD.MOV.U32 R5, RZ, RZ, R11 ;  /* 0x000000ffff051224 */ /* 0x000fe400078e000b */
[----:B------:R-:W-:-:S04]  /*7aa0*/  FMUL R3, R3, R156 ;  /* 0x0000009c03037220 */ /* 0x000fc80000400000 */
[----:B------:R-:W-:-:S05]  /*7ab0*/  FFMA R3, R150, R155, R3 ;  /* 0x0000009b96037223 */ /* 0x000fca0000000003 */
[----:B------:R-:W-:-:S05]  /*7ac0*/  F2FP.F16.F32.PACK_AB R3, RZ, R3 ;  /* 0x00000003ff03723e */ /* 0x000fca00000000ff */
[----:B------:R0:W-:Y:S01]  /*7ad0*/  @P1 STG.E.U16 desc[UR36][R4.64+0x1f0], R3 ;  /* 0x0001f00304001986 */ /* 0x0001e2000c101524 */
[----:B------:R-:W-:Y:S05]  /*7ae0*/  @!P0 BRA `(.L_x_285) ;  /* 0x0000000000048947 */ /* 0x000fea0003800000 */
[----:B------:R4:W5:Y:S02]  /*7af0*/  LDG.E.LTC128B.U16 R24, desc[UR36][R8.64+0x1f2] ;  /* 0x0001f22408187981 */ /* 0x000964000c1e1520 */
.L_x_285:
[----:B------:R-:W-:Y:S05]  /*7b00*/  BSYNC B1 ;  /* 0x0000000000017941 */ /* 0x000fea0003800000 */
.L_x_284:
[----:B------:R-:W-:Y:S05]  /*7b10*/  @!P0 BRA `(.L_x_286) ;  /* 0x0000002400308947 */ /* 0x000fea0003800000 */
[----:B0----5:R-:W-:-:S05]  /*7b20*/  HADD2.F32 R3, -RZ, R24.H0_H0 ;  /* 0x20000018ff037230 */ /* 0x021fca0000004100 */
[----:B------:R-:W-:-:S04]  /*7b30*/  FMUL R0, R3, R156 ;  /* 0x0000009c03007220 */ /* 0x000fc80000400000 */
[----:B------:R-:W-:-:S05]  /*7b40*/  FFMA R0, R151, R155, R0 ;  /* 0x0000009b97007223 */ /* 0x000fca0000000000 */
[----:B------:R-:W-:-:S05]  /*7b50*/  F2FP.F16.F32.PACK_AB R0, RZ, R0 ;  /* 0x00000000ff00723e */ /* 0x000fca00000000ff */
[----:B------:R0:W-:Y:S01]  /*7b60*/  STG.E.U16 desc[UR36][R10.64+0x1f2], R0 ;  /* 0x0001f2000a007986 */ /* 0x0001e2000c101524 */
[----:B------:R-:W-:Y:S05]  /*7b70*/  BRA `(.L_x_286) ;  /* 0x0000002400187947 */ /* 0x000fea0003800000 */
.L_x_33:
[----:B------:R-:W-:Y:S01]  /*7b80*/  ISETP.GT.AND P0, PT, R3, 0x1, PT ;  /* 0x000000010300780c */ /* 0x000fe20003f04270 */
[----:B------:R-:W-:Y:S01]  /*7b90*/  ULDC.64 UR4, c[0x0][0x5c0] ;  /* 0x0001700000047ab9 */ /* 0x000fe20000000a00 */
[-C--:B------:R-:W-:Y:S01]  /*7ba0*/  FMUL R24, R24, R155.reuse ;  /* 0x0000009b18187220 */ /* 0x080fe20000400000 */
[-C--:B------:R-:W-:Y:S01]  /*7bb0*/  FMUL R25, R25, R155.reuse ;  /* 0x0000009b19197220 */ /* 0x080fe20000400000 */
[----:B------:R-:W-:Y:S01]  /*7bc0*/  ISETP.GT.AND P3, PT, R0, RZ, P0 ;  /* 0x000000ff0000720c */ /* 0x000fe20000764270 */
[-C--:B------:R-:W-:Y:S01]  /*7bd0*/  FMUL R26, R26, R155.reuse ;  /* 0x0000009b1a1a7220 */ /* 0x080fe20000400000 */
[----:B------:R-:W-:Y:S01]  /*7be0*/  LEA R4, P4, R160, UR4, 0x1 ;  /* 0x00000004a0047c11 */ /* 0x000fe2000f8808ff */
[-C--:B------:R-:W-:Y:S01]  /*7bf0*/  FMUL R27, R27, R155.reuse ;  /* 0x0000009b1b1b7220 */ /* 0x080fe20000400000 */
[----:B------:R-:W-:Y:S01]  /*7c00*/  F2FP.F16.F32.PACK_AB R24, RZ, R24 ;  /* 0x00000018ff18723e */ /* 0x000fe200000000ff */
[-C--:B------:R-:W-:Y:S01]  /*7c10*/  FMUL R28, R28, R155.reuse ;  /* 0x0000009b1c1c7220 */ /* 0x080fe20000400000 */
[----:B------:R-:W-:Y:S01]  /*7c20*/  LEA.HI.X R5, R160, UR5, R153, 0x1, P4 ;  /* 0x00000005a0057c11 */ /* 0x000fe2000a0f0c99 */
[----:B------:R-:W-:Y:S01]  /*7c30*/  FMUL R29, R29, R155 ;  /* 0x0000009b1d1d7220 */ /* 0x000fe20000400000 */
[----:B------:R-:W-:Y:S01]  /*7c40*/  F2FP.F16.F32.PACK_AB R25, RZ, R25 ;  /* 0x00000019ff19723e */ /* 0x000fe200000000ff */
[-C--:B------:R-:W-:Y:S01]  /*7c50*/  FMUL R30, R30, R155.reuse ;  /* 0x0000009b1e1e7220 */ /* 0x080fe20000400000 */
[----:B------:R-:W-:Y:S01]  /*7c60*/  SHF.L.U64.HI R11, R10, 0x4, R11 ;  /* 0x000000040a0b7819 */ /* 0x000fe2000001020b */
[----:B------:R-:W-:Y:S01]  /*7c70*/  @P1 STG.E.U16 desc[UR36][R4.64], R24 ;  /* 0x0000001804001986 */ /* 0x000fe2000c101524 */
[----:B------:R-:W-:Y:S01]  /*7c80*/  ISETP.GT.AND P1, PT, R3, 0x8, PT ;  /* 0x000000080300780c */ /* 0x000fe20003f24270 */
[-C--:B------:R-:W-:Y:S01]  /*7c90*/  FMUL R31, R31, R155.reuse ;  /* 0x0000009b1f1f7220 */ /* 0x080fe20000400000 */
[----:B------:R-:W-:Y:S01]  /*7ca0*/  ISETP.GT.AND P4, PT, R0, 0x8, P0 ;  /* 0x000000080000780c */ /* 0x000fe20000784270 */
[----:B------:R-:W-:Y:S01]  /*7cb0*/  @P3 STG.E.U16 desc[UR36][R4.64+0x2], R25 ;  /* 0x0000021904003986 */ /* 0x000fe2000c101524 */
[----:B------:R-:W-:Y:S01]  /*7cc0*/  LEA R6, P3, R10, R4, 0x4 ;  /* 0x000000040a067211 */ /* 0x000fe200078620ff */
[-C--:B------:R-:W-:Y:S01]  /*7cd0*/  FMUL R32, R32, R155.reuse ;  /* 0x0000009b20207220 */ /* 0x080fe20000400000 */
[C---:B------:R-:W-:Y:S01]  /*7ce0*/  ISETP.GT.AND P2, PT, R0.reuse, 0x8, P2 ;  /* 0x000000080000780c */ /* 0x040fe20001744270 */
[-C--:B------:R-:W-:Y:S01]  /*7cf0*/  FMUL R33, R33, R155.reuse ;  /* 0x0000009b21217220 */ /* 0x080fe20000400000 */
[----:B------:R-:W-:Y:S01]  /*7d00*/  ISETP.GT.AND P0, PT, R3, 0x9, PT ;  /* 0x000000090300780c */ /* 0x000fe20003f04270 */
[----:B------:R-:W-:Y:S01]  /*7d10*/  IMAD.X R7, R11, 0x1, R5, P3 ;  /* 0x000000010b077824 */ /* 0x000fe200018e0605 */
[----:B------:R-:W-:Y:S01]  /*7d20*/  ISETP.GT.AND P5, PT, R0, RZ, P1 ;  /* 0x000000ff0000720c */ /* 0x000fe20000fa4270 */
[-C--:B------:R-:W-:Y:S01]  /*7d30*/  FMUL R34, R34, R155.reuse ;  /* 0x0000009b22227220 */ /* 0x080fe20000400000 */
[----:B------:R-:W-:Y:S01]  /*7d40*/  ISETP.GT.AND P3, PT, R0, RZ, P0 ;  /* 0x000000ff0000720c */ /* 0x000fe20000764270 */
[-C--:B------:R-:W-:Y:S01]  /*7d50*/  FMUL R35, R35, R155.reuse ;  /* 0x0000009b23237220 */ /* 0x080fe20000400000 */
[----:B------:R-:W-:Y:S01]  /*7d60*/  F2FP.F16.F32.PACK_AB R26, RZ, R26 ;  /* 0x0000001aff1a723e */ /* 0x000fe200000000ff */
[----:B------:R-:W-:Y:S01]  /*7d70*/  FMUL R36, R36, R155 ;  /* 0x0000009b24247220 */ /* 0x000fe20000400000 */
[----:B------:R-:W-:Y:S01]  /*7d80*/  F2FP.F16.F32.PACK_AB R27, RZ, R27 ;  /* 0x0000001bff1b723e */ /* 0x000fe200000000ff */
[----:B------:R-:W-:Y:S01]  /*7d90*/  FMUL R37, R37, R155 ;  /* 0x0000009b25257220 */ /* 0x000fe20000400000 */
[----:B------:R-:W-:Y:S01]  /*7da0*/  F2FP.F16.F32.PACK_AB R28, RZ, R28 ;  /* 0x0000001cff1c723e */ /* 0x000fe200000000ff */
[----:B------:R-:W-:Y:S01]  /*7db0*/  @P2 STG.E.U16 desc[UR36][R6.64], R26 ;  /* 0x0000001a06002986 */ /* 0x000fe2000c101524 */
[----:B------:R-:W-:Y:S01]  /*7dc0*/  F2FP.F16.F32.PACK_AB R29, RZ, R29 ;  /* 0x0000001dff1d723e */ /* 0x000fe200000000ff */
[-C--:B------:R-:W-:Y:S01]  /*7dd0*/  FMUL R38, R38, R155.reuse ;  /* 0x0000009b26267220 */ /* 0x080fe20000400000 */
[C---:B------:R-:W-:Y:S01]  /*7de0*/  ISETP.GT.AND P2, PT, R0.reuse, 0x8, P1 ;  /* 0x000000080000780c */ /* 0x040fe20000f44270 */
[----:B------:R-:W-:Y:S01]  /*7df0*/  @P4 STG.E.U16 desc[UR36][R6.64+0x2], R27 ;  /* 0x0000021b06004986 */ /* 0x000fe2000c101524 */
[----:B------:R-:W-:Y:S01]  /*7e00*/  ISETP.GT.AND P1, PT, R3, 0x10, PT ;  /* 0x000000100300780c */ /* 0x000fe20003f24270 */
[-C--:B------:R-:W-:Y:S01]  /*7e10*/  FMUL R39, R39, R155.reuse ;  /* 0x0000009b27277220 */ /* 0x080fe20000400000 */
[----:B------:R-:W-:Y:S01]  /*7e20*/  F2FP.F16.F32.PACK_AB R30, RZ, R30 ;  /* 0x0000001eff1e723e */ /* 0x000fe200000000ff */
[----:B------:R-:W-:Y:S01]  /*7e30*/  @P5 STG.E.U16 desc[UR36][R4.64+0x10], R28 ;  /* 0x0000101c04005986 */ /* 0x000fe2000c101524 */
[----:B------:R-:W-:Y:S01]  /*7e40*/  ISETP.GT.AND P4, PT, R0, RZ, P1 ;  /* 0x000000ff0000720c */ /* 0x000fe20000f84270 */
[----:B------:R-:W-:Y:S01]  /*7e50*/  FMUL R40, R40, R155 ;  /* 0x0000009b28287220 */ /* 0x000fe20000400000 */
[----:B------:R-:W-:Y:S01]  /*7e60*/  F2FP.F16.F32.PACK_AB R31, RZ, R31 ;  /* 0x0000001fff1f723e */ /* 0x000fe200000000ff */
[----:B------:R-:W-:Y:S01]  /*7e70*/  @P3 STG.E.U16 desc[UR36][R4.64+0x12], R29 ;  /* 0x0000121d04003986 */ /* 0x000fe2000c101524 */
[----:B------:R-:W-:Y:S01]  /*7e80*/  ISETP.GT.AND P3, PT, R0, 0x8, P0 ;  /* 0x000000080000780c */ /* 0x000fe20000764270 */
[-C--:B------:R-:W-:Y:S01]  /*7e90*/  FMUL R41, R41, R155.reuse ;  /* 0x0000009b29297220 */ /* 0x080fe20000400000 */
[----:B------:R-:W-:Y:S01]  /*7ea0*/  ISETP.GT.AND P0, PT, R3, 0x11, PT ;  /* 0x000000110300780c */ /* 0x000fe20003f04270 */
[----:B------:R-:W-:Y:S01]  /*7eb0*/  @P2 STG.E.U16 desc[UR36][R6.64+0x10], R30 ;  /* 0x0000101e06002986 */ /* 0x000fe2000c101524 */
[----:B------:R-:W-:Y:S01]  /*7ec0*/  F2FP.F16.F32.PACK_AB R32, RZ, R32 ;  /* 0x00000020ff20723e */ /* 0x000fe200000000ff */
[-C--:B------:R-:W-:Y:S01]  /*7ed0*/  FMUL R42, R42, R155.reuse ;  /* 0x0000009b2a2a7220 */ /* 0x080fe20000400000 */
[C---:B------:R-:W-:Y:S01]  /*7ee0*/  ISETP.GT.AND P5, PT, R0.reuse, RZ, P0 ;  /* 0x000000ff0000720c */ /* 0x040fe200007a4270 */
[-C--:B------:R-:W-:Y:S01]  /*7ef0*/  FMUL R43, R43, R155.reuse ;  /* 0x0000009b2b2b7220 */ /* 0x080fe20000400000 */
[----:B------:R-:W-:Y:S01]  /*7f00*/  ISETP.GT.AND P2, PT, R0, 0x8, P1 ;  /* 0x000000080000780c */ /* 0x000fe20000f44270 */
[-C--:B------:R-:W-:Y:S01]  /*7f10*/  FMUL R44, R44, R155.reuse ;  /* 0x0000009b2c2c7220 */ /* 0x080fe20000400000 */
[----:B------:R-:W-:Y:S01]  /*7f20*/  ISETP.GT.AND P1, PT, R3, 0x18, PT ;  /* 0x000000180300780c */ /* 0x000fe20003f24270 */
[----:B------:R-:W-:Y:S01]  /*7f30*/  FMUL R45, R45, R155 ;  /* 0x0000009b2d2d7220 */ /* 0x000fe20000400000 */
[----:B------:R-:W-:Y:S01]  /*7f40*/  F2FP.F16.F32.PACK_AB R33, RZ, R33 ;  /* 0x00000021ff21723e */ /* 0x000fe200000000ff */
[----:B------:R-:W-:Y:S01]  /*7f50*/  @P3 STG.E.U16 desc[UR36][R6.64+0x12], R31 ;  /* 0x0000121f06003986 */ /* 0x000fe2000c101524 */
[----:B------:R-:W-:Y:S01]  /*7f60*/  ISETP.GT.AND P3, PT, R0, 0x8, P0 ;  /* 0x000000080000780c */ /* 0x000fe20000764270 */
[-C--:B------:R-:W-:Y:S01]  /*7f70*/  FMUL R46, R46, R155.reuse ;  /* 0x0000009b2e2e7220 */ /* 0x080fe20000400000 */
[----:B------:R-:W-:Y:S01]  /*7f80*/  ISETP.GT.AND P0, PT, R3, 0x19, PT ;  /* 0x000000190300780c */ /* 0x000fe20003f04270 */
[----:B------:R-:W-:Y:S01]  /*7f90*/  @P4 STG.E.U16 desc[UR36][R4.64+0x20], R32 ;  /* 0x0000202004004986 */ /* 0x000fe2000c101524 */
[C---:B------:R-:W-:Y:S01]  /*7fa0*/  ISETP.GT.AND P4, PT, R0.reuse, RZ, P1 ;  /* 0x000000ff0000720c */ /* 0x040fe20000f84270 */
[-C--:B------:R-:W-:Y:S01]  /*7fb0*/  FMUL R47, R47, R155.reuse ;  /* 0x0000009b2f2f7220 */ /* 0x080fe20000400000 */
[----:B------:R-:W-:Y:S01]  /*7fc0*/  F2FP.F16.F32.PACK_AB R34, RZ, R34 ;  /* 0x00000022ff22723e */ /* 0x000fe200000000ff */
[----:B------:R-:W-:Y:S01]  /*7fd0*/  @P5 STG.E.U16 desc[UR36][R4.64+0x22], R33 ;  /* 0x0000222104005986 */ /* 0x000fe2000c101524 */
[----:B------:R-:W-:Y:S01]  /*7fe0*/  ISETP.GT.AND P5, PT, R0, RZ, P0 ;  /* 0x000000ff0000720c */ /* 0x000fe200007a4270 */
[----:B------:R-:W-:Y:S01]  /*7ff0*/  FMUL R48, R48, R155 ;  /* 0x0000009b30307220 */ /* 0x000fe20000400000 */
[----:B------:R-:W-:Y:S01]  /*8000*/  F2FP.F16.F32.PACK_AB R35, RZ, R35 ;  /* 0x00000023ff23723e */ /* 0x000fe200000000ff */
[----:B------:R-:W-:Y:S01]  /*8010*/  @P2 STG.E.U16 desc[UR36][R6.64+0x20], R34 ;  /* 0x0000202206002986 */ /* 0x000fe2000c101524 */
[----:B------:R-:W-:Y:S01]  /*8020*/  F2FP.F16.F32.PACK_AB R36, RZ, R36 ;  /* 0x00000024ff24723e */ /* 0x000fe200000000ff */
[-C--:B------:R-:W-:Y:S01]  /*8030*/  FMUL R49, R49, R155.reuse ;  /* 0x0000009b31317220 */ /* 0x080fe20000400000 */
[----:B------:R-:W-:Y:S01]  /*8040*/  ISETP.GT.AND P2, PT, R0, 0x8, P1 ;  /* 0x000000080000780c */ /* 0x000fe20000f44270 */
[----:B------:R-:W-:Y:S01]  /*8050*/  @P3 STG.E.U16 desc[UR36][R6.64+0x22], R35 ;  /* 0x0000222306003986 */ /* 0x000fe2000c101524 */
[----:B------:R-:W-:Y:S01]  /*8060*/  ISETP.GT.AND P1, PT, R3, 0x20, PT ;  /* 0x000000200300780c */ /* 0x000fe20003f24270 */
[----:B------:R-:W-:Y:S01]  /*8070*/  FMUL R50, R50, R155 ;  /* 0x0000009b32327220 */ /* 0x000fe20000400000 */
[----:B------:R-:W-:Y:S01]  /*8080*/  F2FP.F16.F32.PACK_AB R37, RZ, R37 ;  /* 0x00000025ff25723e */ /* 0x000fe200000000ff */
[----:B------:R-:W-:Y:S01]  /*8090*/  @P4 STG.E.U16 desc[UR36][R4.64+0x30], R36 ;  /* 0x0000302404004986 */ /* 0x000fe2000c101524 */
[C---:B------:R-:W-:Y:S01]  /*80a0*/  ISETP.GT.AND P3, PT, R0.reuse, 0x8, P0 ;  /* 0x000000080000780c */ /* 0x040fe20000764270 */
[-C--:B------:R-:W-:Y:S01]  /*80b0*/  FMUL R51, R51, R155.reuse ;  /* 0x0000009b33337220 */ /* 0x080fe20000400000 */
[----:B------:R-:W-:Y:S01]  /*80c0*/  ISETP.GT.AND P0, PT, R3, 0x21, PT ;  /* 0x000000210300780c */ /* 0x000fe20003f04270 */
[----:B------:R-:W-:Y:S01]  /*80d0*/  @P5 STG.E.U16 desc[UR36][R4.64+0x32], R37 ;  /* 0x0000322504005986 */ /* 0x000fe2000c101524 */
[----:B------:R-:W-:Y:S01]  /*80e0*/  ISETP.GT.AND P4, PT, R0, RZ, P1 ;  /* 0x000000ff0000720c */ /* 0x000fe20000f84270 */
[-C--:B------:R-:W-:Y:S01]  /*80f0*/  FMUL R52, R52, R155.reuse ;  /* 0x0000009b34347220 */ /* 0x080fe20000400000 */
[----:B------:R-:W-:Y:S01]  /*8100*/  F2FP.F16.F32.PACK_AB R38, RZ, R38 ;  /* 0x00000026ff26723e */ /* 0x000fe200000000ff */
[-C--:B------:R-:W-:Y:S01]  /*8110*/  FMUL R53, R53, R155.reuse ;  /* 0x0000009b35357220 */ /* 0x080fe20000400000 */
        /* <DEDUP_REMOVED lines=325> */
[----:B------:R-:W-:Y:S01]  /*9570*/  FMUL R151, R151, R155 ;  /* 0x0000009b97977220 */ /* 0x000fe20000400000 */
[----:B------:R-:W-:Y:S01]  /*9580*/  ISETP.GT.AND P2, PT, R0, 0x8, P1 ;  /* 0x000000080000780c */ /* 0x000fe20000f44270 */
[----:B------:R-:W-:Y:S01]  /*9590*/  @P3 STG.E.U16 desc[UR36][R6.64+0x132], R103 ;  /* 0x0001326706003986 */ /* 0x000fe2000c101524 */
[----:B------:R-:W-:-:S02]  /*95a0*/  ISETP.GT.AND P1, PT, R3, 0xa8, PT ;  /* 0x000000a80300780c */ /* 0x000fc40003f24270 */
[----:B------:R-:W-:Y:S01]  /*95b0*/  F2FP.F16.F32.PACK_AB R105, RZ, R105 ;  /* 0x00000069ff69723e */ /* 0x000fe200000000ff */
[----:B------:R-:W-:Y:S01]  /*95c0*/  @P4 STG.E.U16 desc[UR36][R4.64+0x140], R104 ;  /* 0x0001406804004986 */ /* 0x000fe2000c101524 */
[C---:B------:R-:W-:Y:S02]  /*95d0*/  ISETP.GT.AND P3, PT, R0.reuse, 0x8, P0 ;  /* 0x000000080000780c */ /* 0x040fe40000764270 */
[----:B------:R-:W-:Y:S01]  /*95e0*/  ISETP.GT.AND P0, PT, R3, 0xa9, PT ;  /* 0x000000a90300780c */ /* 0x000fe20003f04270 */
[----:B------:R-:W-:Y:S01]  /*95f0*/  @P5 STG.E.U16 desc[UR36][R4.64+0x142], R105 ;  /* 0x0001426904005986 */ /* 0x000fe2000c101524 */
[C---:B------:R-:W-:Y:S02]  /*9600*/  ISETP.GT.AND P4, PT, R0.reuse, RZ, P1 ;  /* 0x000000ff0000720c */ /* 0x040fe40000f84270 */
[----:B------:R-:W-:Y:S02]  /*9610*/  F2FP.F16.F32.PACK_AB R106, RZ, R106 ;  /* 0x0000006aff6a723e */ /* 0x000fe400000000ff */
[----:B------:R-:W-:-:S02]  /*9620*/  ISETP.GT.AND P5, PT, R0, RZ, P0 ;  /* 0x000000ff0000720c */ /* 0x000fc400007a4270 */
[----:B------:R-:W-:Y:S01]  /*9630*/  F2FP.F16.F32.PACK_AB R107, RZ, R107 ;  /* 0x0000006bff6b723e */ /* 0x000fe200000000ff */
[----:B------:R-:W-:Y:S01]  /*9640*/  @P2 STG.E.U16 desc[UR36][R6.64+0x140], R106 ;  /* 0x0001406a06002986 */ /* 0x000fe2000c101524 */
[----:B------:R-:W-:Y:S02]  /*9650*/  F2FP.F16.F32.PACK_AB R108, RZ, R108 ;  /* 0x0000006cff6c723e */ /* 0x000fe400000000ff */
[C---:B------:R-:W-:Y:S01]  /*9660*/  ISETP.GT.AND P2, PT, R0.reuse, 0x8, P1 ;  /* 0x000000080000780c */ /* 0x040fe20000f44270 */
[----:B------:R-:W-:Y:S01]  /*9670*/  @P3 STG.E.U16 desc[UR36][R6.64+0x142], R107 ;  /* 0x0001426b06003986 */ /* 0x000fe2000c101524 */
[----:B------:R-:W-:Y:S02]  /*9680*/  ISETP.GT.AND P1, PT, R3, 0xb0, PT ;  /* 0x000000b00300780c */ /* 0x000fe40003f24270 */
[----:B------:R-:W-:Y:S01]  /*9690*/  F2FP.F16.F32.PACK_AB R109, RZ, R109 ;  /* 0x0000006dff6d723e */ /* 0x000fe200000000ff */
[----:B------:R-:W-:Y:S01]  /*96a0*/  @P4 STG.E.U16 desc[UR36][R4.64+0x150], R108 ;  /* 0x0001506c04004986 */ /* 0x000fe2000c101524 */
[----:B------:R-:W-:-:S02]  /*96b0*/  ISETP.GT.AND P3, PT, R0, 0x8, P0 ;  /* 0x000000080000780c */ /* 0x000fc40000764270 */
[----:B------:R-:W-:Y:S01]  /*96c0*/  ISETP.GT.AND P0, PT, R3, 0xb1, PT ;  /* 0x000000b10300780c */ /* 0x000fe20003f04270 */
[----:B------:R-:W-:Y:S01]  /*96d0*/  @P5 STG.E.U16 desc[UR36][R4.64+0x152], R109 ;  /* 0x0001526d04005986 */ /* 0x000fe2000c101524 */
[C---:B------:R-:W-:Y:S02]  /*96e0*/  ISETP.GT.AND P4, PT, R0.reuse, RZ, P1 ;  /* 0x000000ff0000720c */ /* 0x040fe40000f84270 */
[----:B------:R-:W-:Y:S02]  /*96f0*/  F2FP.F16.F32.PACK_AB R110, RZ, R110 ;  /* 0x0000006eff6e723e */ /* 0x000fe400000000ff */
[----:B------:R-:W-:Y:S02]  /*9700*/  ISETP.GT.AND P5, PT, R0, RZ, P0 ;  /* 0x000000ff0000720c */ /* 0x000fe400007a4270 */
[----:B------:R-:W-:Y:S01]  /*9710*/  F2FP.F16.F32.PACK_AB R111, RZ, R111 ;  /* 0x0000006fff6f723e */ /* 0x000fe200000000ff */
[----:B------:R-:W-:Y:S01]  /*9720*/  @P2 STG.E.U16 desc[UR36][R6.64+0x150], R110 ;  /* 0x0001506e06002986 */ /* 0x000fe2000c101524 */
[----:B------:R-:W-:-:S02]  /*9730*/  F2FP.F16.F32.PACK_AB R112, RZ, R112 ;  /* 0x00000070ff70723e */ /* 0x000fc400000000ff */
[C---:B------:R-:W-:Y:S01]  /*9740*/  ISETP.GT.AND P2, PT, R0.reuse, 0x8, P1 ;  /* 0x000000080000780c */ /* 0x040fe20000f44270 */
[----:B------:R-:W-:Y:S01]  /*9750*/  @P3 STG.E.U16 desc[UR36][R6.64+0x152], R111 ;  /* 0x0001526f06003986 */ /* 0x000fe2000c101524 */
[C---:B------:R-:W-:Y:S02]  /*9760*/  ISETP.GT.AND P1, PT, R3.reuse, 0xb8, PT ;  /* 0x000000b80300780c */ /* 0x040fe40003f24270 */
[----:B------:R-:W-:Y:S01]  /*9770*/  F2FP.F16.F32.PACK_AB R113, RZ, R113 ;  /* 0x00000071ff71723e */ /* 0x000fe200000000ff */
[----:B------:R-:W-:Y:S01]  /*9780*/  @P4 STG.E.U16 desc[UR36][R4.64+0x160], R112 ;  /* 0x0001607004004986 */ /* 0x000fe2000c101524 */
[C---:B------:R-:W-:Y:S02]  /*9790*/  ISETP.GT.AND P3, PT, R0.reuse, 0x8, P0 ;  /* 0x000000080000780c */ /* 0x040fe40000764270 */
[----:B------:R-:W-:Y:S01]  /*97a0*/  ISETP.GT.AND P0, PT, R3, 0xb9, PT ;  /* 0x000000b90300780c */ /* 0x000fe20003f04270 */
[----:B------:R-:W-:Y:S01]  /*97b0*/  @P5 STG.E.U16 desc[UR36][R4.64+0x162], R113 ;  /* 0x0001627104005986 */ /* 0x000fe2000c101524 */
[----:B------:R-:W-:-:S02]  /*97c0*/  ISETP.GT.AND P4, PT, R0, RZ, P1 ;  /* 0x000000ff0000720c */ /* 0x000fc40000f84270 */
[----:B------:R-:W-:Y:S02]  /*97d0*/  F2FP.F16.F32.PACK_AB R114, RZ, R114 ;  /* 0x00000072ff72723e */ /* 0x000fe400000000ff */
[C---:B------:R-:W-:Y:S02]  /*97e0*/  ISETP.GT.AND P5, PT, R0.reuse, RZ, P0 ;  /* 0x000000ff0000720c */ /* 0x040fe400007a4270 */
[----:B------:R-:W-:Y:S01]  /*97f0*/  F2FP.F16.F32.PACK_AB R115, RZ, R115 ;  /* 0x00000073ff73723e */ /* 0x000fe200000000ff */
[----:B------:R-:W-:Y:S01]  /*9800*/  @P2 STG.E.U16 desc[UR36][R6.64+0x160], R114 ;  /* 0x0001607206002986 */ /* 0x000fe2000c101524 */
[----:B------:R-:W-:Y:S02]  /*9810*/  F2FP.F16.F32.PACK_AB R116, RZ, R116 ;  /* 0x00000074ff74723e */ /* 0x000fe400000000ff */
        /* <DEDUP_REMOVED lines=65> */
[----:B------:R-:W-:Y:S02]  /*9c30*/  ISETP.GT.AND P5, PT, R0, RZ, P0 ;  /* 0x000000ff0000720c */ /* 0x000fe400007a4270 */
[----:B------:R-:W-:Y:S02]  /*9c40*/  F2FP.F16.F32.PACK_AB R134, RZ, R134 ;  /* 0x00000086ff86723e */ /* 0x000fe400000000ff */
[----:B------:R-:W-:Y:S02]  /*9c50*/  F2FP.F16.F32.PACK_AB R135, RZ, R135 ;  /* 0x00000087ff87723e */ /* 0x000fe400000000ff */
[----:B------:R-:W-:Y:S01]  /*9c60*/  F2FP.F16.F32.PACK_AB R136, RZ, R136 ;  /* 0x00000088ff88723e */ /* 0x000fe200000000ff */
[----:B------:R-:W-:Y:S01]  /*9c70*/  @P2 STG.E.U16 desc[UR36][R6.64+0x1b0], R134 ;  /* 0x0001b08606002986 */ /* 0x000fe2000c101524 */
[----:B------:R-:W-:-:S02]  /*9c80*/  F2FP.F16.F32.PACK_AB R137, RZ, R137 ;  /* 0x00000089ff89723e */ /* 0x000fc400000000ff */
[C---:B------:R-:W-:Y:S01]  /*9c90*/  ISETP.GT.AND P1, PT, R0.reuse, 0x8, P1 ;  /* 0x000000080000780c */ /* 0x040fe20000f24270 */
[----:B------:R-:W-:Y:S01]  /*9ca0*/  @P3 STG.E.U16 desc[UR36][R6.64+0x1b2], R135 ;  /* 0x0001b28706003986 */ /* 0x000fe2000c101524 */
[C---:B------:R-:W-:Y:S02]  /*9cb0*/  ISETP.GT.AND P2, PT, R0.reuse, 0x8, P0 ;  /* 0x000000080000780c */ /* 0x040fe40000744270 */
[C---:B------:R-:W-:Y:S01]  /*9cc0*/  ISETP.GT.AND P0, PT, R3.reuse, 0xe9, PT ;  /* 0x000000e90300780c */ /* 0x040fe20003f04270 */
[----:B------:R-:W-:Y:S01]  /*9cd0*/  @P4 STG.E.U16 desc[UR36][R4.64+0x1c0], R136 ;  /* 0x0001c08804004986 */ /* 0x000fe2000c101524 */
[----:B------:R-:W-:Y:S02]  /*9ce0*/  ISETP.GT.AND P4, PT, R3, 0xe8, PT ;  /* 0x000000e80300780c */ /* 0x000fe40003f84270 */
[----:B------:R-:W-:Y:S01]  /*9cf0*/  F2FP.F16.F32.PACK_AB R138, RZ, R138 ;  /* 0x0000008aff8a723e */ /* 0x000fe200000000ff */
[----:B------:R-:W-:Y:S01]  /*9d00*/  @P5 STG.E.U16 desc[UR36][R4.64+0x1c2], R137 ;  /* 0x0001c28904005986 */ /* 0x000fe2000c101524 */
[----:B------:R-:W-:-:S02]  /*9d10*/  ISETP.GT.AND P5, PT, R0, RZ, P4 ;  /* 0x000000ff0000720c */ /* 0x000fc400027a4270 */
[----:B------:R-:W-:Y:S01]  /*9d20*/  F2FP.F16.F32.PACK_AB R139, RZ, R139 ;  /* 0x0000008bff8b723e */ /* 0x000fe200000000ff */
[----:B------:R-:W-:Y:S01]  /*9d30*/  @P1 STG.E.U16 desc[UR36][R6.64+0x1c0], R138 ;  /* 0x0001c08a06001986 */ /* 0x000fe2000c101524 */
[----:B------:R-:W-:Y:S02]  /*9d40*/  F2FP.F16.F32.PACK_AB R140, RZ, R140 ;  /* 0x0000008cff8c723e */ /* 0x000fe400000000ff */
[C---:B------:R-:W-:Y:S01]  /*9d50*/  ISETP.GT.AND P3, PT, R0.reuse, RZ, P0 ;  /* 0x000000ff0000720c */ /* 0x040fe20000764270 */
[----:B------:R-:W-:Y:S01]  /*9d60*/  @P2 STG.E.U16 desc[UR36][R6.64+0x1c2], R139 ;  /* 0x0001c28b06002986 */ /* 0x000fe2000c101524 */
[C---:B------:R-:W-:Y:S02]  /*9d70*/  ISETP.GT.AND P4, PT, R0.reuse, 0x8, P4 ;  /* 0x000000080000780c */ /* 0x040fe40002784270 */
[----:B------:R-:W-:Y:S02]  /*9d80*/  F2FP.F16.F32.PACK_AB R141, RZ, R141 ;  /* 0x0000008dff8d723e */ /* 0x000fe400000000ff */
[----:B------:R-:W-:Y:S01]  /*9d90*/  F2FP.F16.F32.PACK_AB R142, RZ, R142 ;  /* 0x0000008eff8e723e */ /* 0x000fe200000000ff */
[----:B------:R-:W-:Y:S01]  /*9da0*/  @P5 STG.E.U16 desc[UR36][R4.64+0x1d0], R140 ;  /* 0x0001d08c04005986 */ /* 0x000fe2000c101524 */
[----:B------:R-:W-:-:S02]  /*9db0*/  ISETP.GT.AND P5, PT, R0, 0x8, P0 ;  /* 0x000000080000780c */ /* 0x000fc400007a4270 */
[----:B------:R-:W-:Y:S02]  /*9dc0*/  F2FP.F16.F32.PACK_AB R143, RZ, R143 ;  /* 0x0000008fff8f723e */ /* 0x000fe400000000ff */
[C---:B------:R-:W-:Y:S01]  /*9dd0*/  ISETP.GT.AND P0, PT, R3.reuse, 0xf1, PT ;  /* 0x000000f10300780c */ /* 0x040fe20003f04270 */
[----:B------:R-:W-:Y:S01]  /*9de0*/  @P3 STG.E.U16 desc[UR36][R4.64+0x1d2], R141 ;  /* 0x0001d28d04003986 */ /* 0x000fe2000c101524 */
[----:B------:R-:W-:Y:S02]  /*9df0*/  ISETP.GT.AND P3, PT, R3, 0xf0, PT ;  /* 0x000000f00300780c */ /* 0x000fe40003f64270 */
[----:B------:R-:W-:Y:S01]  /*9e00*/  F2FP.F16.F32.PACK_AB R144, RZ, R144 ;  /* 0x00000090ff90723e */ /* 0x000fe200000000ff */
[----:B------:R-:W-:Y:S01]  /*9e10*/  @P4 STG.E.U16 desc[UR36][R6.64+0x1d0], R142 ;  /* 0x0001d08e06004986 */ /* 0x000fe2000c101524 */
[C---:B------:R-:W-:Y:S02]  /*9e20*/  ISETP.GT.AND P4, PT, R0.reuse, RZ, P3 ;  /* 0x000000ff0000720c */ /* 0x040fe40001f84270 */
[----:B------:R-:W-:Y:S01]  /*9e30*/  F2FP.F16.F32.PACK_AB R145, RZ, R145 ;  /* 0x00000091ff91723e */ /* 0x000fe200000000ff */
[----:B------:R-:W-:Y:S01]  /*9e40*/  @P5 STG.E.U16 desc[UR36][R6.64+0x1d2], R143 ;  /* 0x0001d28f06005986 */ /* 0x000fe2000c101524 */
[----:B------:R-:W-:-:S02]  /*9e50*/  ISETP.GT.AND P5, PT, R0, RZ, P0 ;  /* 0x000000ff0000720c */ /* 0x000fc400007a4270 */
[C---:B------:R-:W-:Y:S02]  /*9e60*/  ISETP.GT.AND P2, PT, R3.reuse, 0xf8, PT ;  /* 0x000000f80300780c */ /* 0x040fe40003f44270 */
[----:B------:R-:W-:Y:S02]  /*9e70*/  ISETP.GT.AND P1, PT, R3, 0xf9, PT ;  /* 0x000000f90300780c */ /* 0x000fe40003f24270 */
[C---:B------:R-:W-:Y:S02]  /*9e80*/  ISETP.GT.AND P3, PT, R0.reuse, 0x8, P3 ;  /* 0x000000080000780c */ /* 0x040fe40001f64270 */
[C---:B------:R-:W-:Y:S01]  /*9e90*/  ISETP.GT.AND P0, PT, R0.reuse, 0x8, P0 ;  /* 0x000000080000780c */ /* 0x040fe20000704270 */
[----:B------:R-:W-:Y:S01]  /*9ea0*/  @P4 STG.E.U16 desc[UR36][R4.64+0x1e0], R144 ;  /* 0x0001e09004004986 */ /* 0x000fe2000c101524 */
[C---:B------:R-:W-:Y:S02]  /*9eb0*/  ISETP.GT.AND P4, PT, R0.reuse, RZ, P1 ;  /* 0x000000ff0000720c */ /* 0x040fe40000f84270 */
[----:B------:R-:W-:Y:S01]  /*9ec0*/  F2FP.F16.F32.PACK_AB R146, RZ, R146 ;  /* 0x00000092ff92723e */ /* 0x000fe200000000ff */
[----:B------:R-:W-:Y:S01]  /*9ed0*/  @P5 STG.E.U16 desc[UR36][R4.64+0x1e2], R145 ;  /* 0x0001e29104005986 */ /* 0x000fe2000c101524 */
[----:B------:R-:W-:-:S02]  /*9ee0*/  ISETP.GT.AND P5, PT, R0, RZ, P2 ;  /* 0x000000ff0000720c */ /* 0x000fc400017a4270 */
[C---:B------:R-:W-:Y:S02]  /*9ef0*/  ISETP.GT.AND P2, PT, R0.reuse, 0x8, P2 ;  /* 0x000000080000780c */ /* 0x040fe40001744270 */
[----:B------:R-:W-:Y:S01]  /*9f00*/  F2FP.F16.F32.PACK_AB R147, RZ, R147 ;  /* 0x00000093ff93723e */ /* 0x000fe200000000ff */
[----:B------:R-:W-:Y:S01]  /*9f10*/  @P3 STG.E.U16 desc[UR36][R6.64+0x1e0], R146 ;  /* 0x0001e09206003986 */ /* 0x000fe2000c101524 */
[----:B------:R-:W-:Y:S02]  /*9f20*/  ISETP.GT.AND P1, PT, R0, 0x8, P1 ;  /* 0x000000080000780c */ /* 0x000fe40000f24270 */
[----:B------:R-:W-:Y:S01]  /*9f30*/  F2FP.F16.F32.PACK_AB R148, RZ, R148 ;  /* 0x00000094ff94723e */ /* 0x000fe200000000ff */
[----:B------:R-:W-:Y:S01]  /*9f40*/  @P0 STG.E.U16 desc[UR36][R6.64+0x1e2], R147 ;  /* 0x0001e29306000986 */ /* 0x000fe2000c101524 */
[----:B------:R-:W-:Y:S02]  /*9f50*/  F2FP.F16.F32.PACK_AB R149, RZ, R149 ;  /* 0x00000095ff95723e */ /* 0x000fe400000000ff */
[----:B------:R-:W-:Y:S01]  /*9f60*/  F2FP.F16.F32.PACK_AB R150, RZ, R150 ;  /* 0x00000096ff96723e */ /* 0x000fe200000000ff */
[----:B------:R-:W-:Y:S01]  /*9f70*/  @P5 STG.E.U16 desc[UR36][R4.64+0x1f0], R148 ;  /* 0x0001f09404005986 */ /* 0x000fe2000c101524 */
[----:B------:R-:W-:-:S03]  /*9f80*/  F2FP.F16.F32.PACK_AB R151, RZ, R151 ;  /* 0x00000097ff97723e */ /* 0x000fc600000000ff */
[----:B------:R0:W-:Y:S02]  /*9f90*/  @P4 STG.E.U16 desc[UR36][R4.64+0x1f2], R149 ;  /* 0x0001f29504004986 */ /* 0x0001e4000c101524 */
[----:B0-----:R-:W-:Y:S02]  /*9fa0*/  @P2 IMAD.MOV.U32 R4, RZ, RZ, R6 ;  /* 0x000000ffff042224 */ /* 0x001fe400078e0006 */
[----:B------:R-:W-:-:S05]  /*9fb0*/  @P2 IMAD.MOV.U32 R5, RZ, RZ, R7 ;  /* 0x000000ffff052224 */ /* 0x000fca00078e0007 */
[----:B------:R0:W-:Y:S04]  /*9fc0*/  @P2 STG.E.U16 desc[UR36][R4.64+0x1f0], R150 ;  /* 0x0001f09604002986 */ /* 0x0001e8000c101524 */
[----:B------:R0:W-:Y:S02]  /*9fd0*/  @P1 STG.E.U16 desc[UR36][R6.64+0x1f2], R151 ;  /* 0x0001f29706001986 */ /* 0x0001e4000c101524 */
.L_x_286:
[----:B------:R-:W-:Y:S05]  /*9fe0*/  BSYNC B0 ;  /* 0x0000000000007941 */ /* 0x000fea0003800000 */
.L_x_32:
[----:B------:R-:W-:Y:S01]  /*9ff0*/  ULDC UR4, c[0x0][0xc] ;  /* 0x0000030000047ab9 */ /* 0x000fe20000000800 */
[----:B------:R-:W-:Y:S01]  /*a000*/  ULDC UR5, c[0x0][0x10] ;  /* 0x0000040000057ab9 */ /* 0x000fe20000000800 */
[----:B0-----:R-:W0:Y:S01]  /*a010*/  LDC R3, c[0x0][0x14] ;  /* 0x00000500ff037b82 */ /* 0x001e220000000800 */
[----:B------:R-:W-:Y:S01]  /*a020*/  UIMAD.WIDE.U32 UR4, UR4, UR5, URZ ;  /* 0x00000005040472a5 */ /* 0x000fe2000f8e003f */
[----:B------:R-:W-:Y:S01]  /*a030*/  PRMT R0, RZ, 0x7610, R0 ;  /* 0x00007610ff007816 */ /* 0x000fe20000000000 */
[----:B------:R-:W-:Y:S02]  /*a040*/  IMAD.MOV.U32 R153, RZ, RZ, -0x1 ;  /* 0xffffffffff997424 */ /* 0x000fe400078e00ff */
[----:B------:R-:W-:Y:S02]  /*a050*/  IMAD.MOV.U32 R23, RZ, RZ, -0x1 ;  /* 0xffffffffff177424 */ /* 0x000fe400078e00ff */
[----:B0-----:R-:W-:-:S04]  /*a060*/  IMAD.WIDE.U32 R16, R3, UR4, R16 ;  /* 0x0000000403107c25 */ /* 0x001fc8000f8e0010 */
[----:B------:R-:W-:Y:S01]  /*a070*/  IMAD R3, R3, UR5, RZ ;  /* 0x0000000503037c24 */ /* 0x000fe2000f8e02ff */
[----:B------:R-:W-:Y:S02]  /*a080*/  ULDC.64 UR4, c[0x0][0x650] ;  /* 0x0001940000047ab9 */ /* 0x000fe40000000a00 */
[----:B------:R-:W-:Y:S01]  /*a090*/  ISETP.GE.U32.AND P0, PT, R16, UR4, PT ;  /* 0x0000000410007c0c */ /* 0x000fe2000bf06070 */
[----:B------:R-:W-:-:S05]  /*a0a0*/  IMAD.IADD R17, R17, 0x1, R3 ;  /* 0x0000000111117824 */ /* 0x000fca00078e0203 */
[----:B------:R-:W-:-:S13]  /*a0b0*/  ISETP.GE.U32.AND.EX P0, PT, R17, UR5, PT, P0 ;  /* 0x0000000511007c0c */ /* 0x000fda000bf06100 */
[----:B------:R-:W-:Y:S05]  /*a0c0*/  @P0 BRA `(.L_x_287) ;  /* 0x0000000400640947 */ /* 0x000fea0003800000 */
[----:B------:R-:W0:Y:S01]  /*a0d0*/  S2R R12, SR_CTAID.X ;  /* 0x00000000000c7919 */ /* 0x000e220000002500 */
[----:B------:R-:W0:Y:S01]  /*a0e0*/  LDC.64 R10, c[0x0][0x628] ;  /* 0x00018a00ff0a7b82 */ /* 0x000e220000000a00 */
[----:B------:R-:W-:Y:S01]  /*a0f0*/  ULDC UR4, c[0x0][0x150] ;  /* 0x0000540000047ab9 */ /* 0x000fe20000000800 */
[----:B-1234-:R-:W-:Y:S01]  /*a100*/  IMAD.MOV.U32 R8, RZ, RZ, R16 ;  /* 0x000000ffff087224 */ /* 0x01efe200078e0010 */
[----:B-----5:R-:W1:Y:S01]  /*a110*/  S2R R24, SR_CTAID.Y ;  /* 0x0000000000187919 */ /* 0x020e620000002600 */
[----:B------:R-:W-:-:S04]  /*a120*/  IMAD.MOV.U32 R9, RZ, RZ, R17 ;  /* 0x000000ffff097224 */ /* 0x000fc800078e0011 */
[----:B------:R-:W2:Y:S08]  /*a130*/  LDC R21, c[0x0][0x144] ;  /* 0x00005100ff157b82 */ /* 0x000eb00000000800 */
[----:B------:R-:W3:Y:S08]  /*a140*/  LDC R0, c[0x0][0x630] ;  /* 0x00018c00ff007b82 */ /* 0x000ef00000000800 */
[----:B------:R-:W4:Y:S01]  /*a150*/  LDC.64 R14, c[0x0][0x620] ;  /* 0x00018800ff0e7b82 */ /* 0x000f220000000a00 */
[----:B0-----:R-:W-:-:S04]  /*a160*/  ISETP.NE.U32.AND P0, PT, R10, RZ, PT ;  /* 0x000000ff0a00720c */ /* 0x001fc80003f05070 */
[----:B------:R-:W-:Y:S02]  /*a170*/  ISETP.NE.AND.EX P0, PT, R11, RZ, PT, P0 ;  /* 0x000000ff0b00720c */ /* 0x000fe40003f05300 */
[----:B------:R-:W-:-:S05]  /*a180*/  I2FP.F32.U32 R3, R12 ;  /* 0x0000000c00037245 */ /* 0x000fca0000201000 */
[----:B------:R-:W-:-:S04]  /*a190*/  FMUL R3, R3, UR4 ;  /* 0x0000000403037c20 */ /* 0x000fc80008400000 */
[----:B------:R0:W0:Y:S02]  /*a1a0*/  F2I.U32.TRUNC.NTZ R20, R3 ;  /* 0x0000000300147305 */ /* 0x000024000020f000 */
[----:B-123--:R-:W-:Y:S05]  /*a1b0*/  @!P0 BRA `(.L_x_288) ;  /* 0x0000000000288947 */ /* 0x00efea0003800000 */
[----:B0-----:R-:W0:Y:S02]  /*a1c0*/  LDC R3, c[0x0][0x634] ;  /* 0x00018d00ff037b82 */ /* 0x001e240000000800 */
        /* <DEDUP_REMOVED lines=9> */
.L_x_288:
[----:B------:R-:W1:Y:S01]  /*a260*/  LDC.64 R28, c[0x0][0x640] ;  /* 0x00019000ff1c7b82 */ /* 0x000e620000000a00 */
[-CC-:B------:R-:W-:Y:S01]  /*a270*/  SHF.R.U64 R23, R8, R0.reuse, R9.reuse ;  /* 0x0000000008177219 */ /* 0x180fe20000001209 */
[----:B0-----:R-:W-:Y:S01]  /*a280*/  IMAD.MOV R20, RZ, RZ, -R20 ;  /* 0x000000ffff147224 */ /* 0x001fe200078e0a14 */
[----:B------:R-:W-:Y:S01]  /*a290*/  SHF.R.U32.HI R0, RZ, R0, R9 ;  /* 0x00000000ff007219 */ /* 0x000fe20000011609 */
[----:B------:R-:W-:Y:S01]  /*a2a0*/  ULDC UR4, c[0x0][0x154] ;  /* 0x0000550000047ab9 */ /* 0x000fe20000000800 */
[----:B------:R-:W-:Y:S01]  /*a2b0*/  IADD3 R3, P0, RZ, -R23, RZ ;  /* 0x80000017ff037210 */ /* 0x000fe20007f1e0ff */
[----:B------:R-:W-:Y:S02]  /*a2c0*/  IMAD R21, R21, R20, R12 ;  /* 0x0000001415157224 */ /* 0x000fe400078e020c */
[----:B------:R-:W0:Y:S01]  /*a2d0*/  LDC R6, c[0x0][0x618] ;  /* 0x00018600ff067b82 */ /* 0x000e220000000800 */
[----:B------:R-:W-:Y:S02]  /*a2e0*/  IMAD.MOV.U32 R7, RZ, RZ, 0x1 ;  /* 0x00000001ff077424 */ /* 0x000fe400078e00ff */
[----:B------:R-:W-:-:S04]  /*a2f0*/  IMAD.X R5, RZ, RZ, ~R0, P0 ;  /* 0x000000ffff057224 */ /* 0x000fc800000e0e00 */
[-C--:B----4-:R-:W-:Y:S01]  /*a300*/  IMAD R0, R5, R14.reuse, RZ ;  /* 0x0000000e05007224 */ /* 0x090fe200078e02ff */
[----:B------:R-:W2:Y:S01]  /*a310*/  LDC R8, c[0x0][0x608] ;  /* 0x00018200ff087b82 */ /* 0x000ea20000000800 */
[----:B------:R-:W-:-:S04]  /*a320*/  IMAD.WIDE.U32 R4, R3, R14, R16 ;  /* 0x0000000e03047225 */ /* 0x000fc800078e0010 */
[----:B------:R-:W-:Y:S01]  /*a330*/  IMAD R3, R3, R15, R0 ;  /* 0x0000000f03037224 */ /* 0x000fe200078e0200 */
[----:B------:R-:W-:Y:S02]  /*a340*/  I2FP.F32.U32 R0, R24 ;  /* 0x0000001800007245 */ /* 0x000fe40000201000 */
[----:B------:R-:W3:Y:S01]  /*a350*/  LDC R26, c[0x0][0x658] ;  /* 0x00019600ff1a7b82 */ /* 0x000ee20000000800 */
[----:B------:R-:W-:Y:S01]  /*a360*/  IMAD.IADD R3, R5, 0x1, R3 ;  /* 0x0000000105037824 */ /* 0x000fe200078e0203 */
[----:B-1----:R-:W-:Y:S01]  /*a370*/  ISETP.NE.U32.AND P0, PT, R28, RZ, PT ;  /* 0x000000ff1c00720c */ /* 0x002fe20003f05070 */
[----:B------:R-:W-:Y:S01]  /*a380*/  FMUL R0, R0, UR4 ;  /* 0x0000000400007c20 */ /* 0x000fe20008400000 */
[----:B------:R-:W-:Y:S02]  /*a390*/  IMAD.MOV.U32 R5, RZ, RZ, -0x1 ;  /* 0xffffffffff057424 */ /* 0x000fe400078e00ff */
[----:B------:R-:W-:Y:S01]  /*a3a0*/  ISETP.NE.AND.EX P0, PT, R29, RZ, PT, P0 ;  /* 0x000000ff1d00720c */ /* 0x000fe20003f05300 */
[----:B------:R1:W4:Y:S01]  /*a3b0*/  F2I.U32.TRUNC.NTZ R13, R0 ;  /* 0x00000000000d7305 */ /* 0x000322000020f000 */
[----:B------:R-:W1:Y:S01]  /*a3c0*/  LDC R15, c[0x0][0x148] ;  /* 0x00005200ff0f7b82 */ /* 0x000e620000000800 */
[----:B0-----:R-:W-:-:S02]  /*a3d0*/  SHF.R.U64 R12, R4, R6, R3 ;  /* 0x00000006040c7219 */ /* 0x001fc40000001203 */
[----:B------:R-:W-:-:S05]  /*a3e0*/  SHF.R.U32.HI R3, RZ, R6, R3 ;  /* 0x00000006ff037219 */ /* 0x000fca0000011603 */
[----:B------:R-:W0:Y:S01]  /*a3f0*/  LDC R20, c[0x0][0x600] ;  /* 0x00018000ff147b82 */ /* 0x000e220000000800 */
[-CC-:B--2---:R-:W-:Y:S02]  /*a400*/  SHF.R.U64 R10, R12, R8.reuse, R3.reuse ;  /* 0x000000080c0a7219 */ /* 0x184fe40000001203 */
[----:B------:R-:W-:-:S05]  /*a410*/  SHF.R.U32.HI R3, RZ, R8, R3 ;  /* 0x00000008ff037219 */ /* 0x000fca0000011603 */
[----:B------:R-:W2:Y:S01]  /*a420*/  LDC R27, c[0x0][0x648] ;  /* 0x00019200ff1b7b82 */ /* 0x000ea20000000800 */
[-C--:B---3--:R-:W-:Y:S02]  /*a430*/  SHF.L.U32 R4, R5, R26.reuse, RZ ;  /* 0x0000001a05047219 */ /* 0x088fe400000006ff */
[--C-:B------:R-:W-:Y:S02]  /*a440*/  SHF.R.U64 R14, R10, R26, R3.reuse ;  /* 0x0000001a0a0e7219 */ /* 0x100fe40000001203 */
[----:B------:R-:W-:Y:S02]  /*a450*/  LOP3.LUT R25, RZ, R4, RZ, 0x33, !PT ;  /* 0x00000004ff197212 */ /* 0x000fe400078e33ff */
[-C--:B------:R-:W-:Y:S01]  /*a460*/  SHF.R.U32.HI R5, RZ, R26.reuse, R3 ;  /* 0x0000001aff057219 */ /* 0x080fe20000011603 */
[----:B------:R-:W3:Y:S01]  /*a470*/  LDC R30, c[0x0][0x638] ;  /* 0x00018e00ff1e7b82 */ /* 0x000ee20000000800 */
[----:B------:R-:W-:Y:S01]  /*a480*/  SHF.L.U32 R154, R7, R26, RZ ;  /* 0x0000001a079a7219 */ /* 0x000fe200000006ff */
[----:B------:R-:W-:-:S06]  /*a490*/  IMAD.MOV.U32 R4, RZ, RZ, R14 ;  /* 0x000000ffff047224 */ /* 0x000fcc00078e000e */
[----:B------:R-:W0:Y:S01]  /*a4a0*/  LDC R31, c[0x0][0x610] ;  /* 0x00018400ff1f7b82 */ /* 0x000e220000000800 */
[----:B----4-:R-:W-:Y:S05]  /*a4b0*/  @!P0 BRA `(.L_x_289) ;  /* 0x0000000000288947 */ /* 0x010fea0003800000 */
        /* <DEDUP_REMOVED lines=10> */
.L_x_289:
[----:B------:R-:W-:Y:S01]  /*a560*/  ISETP.NE.AND P0, PT, R2, 0x1, PT ;  /* 0x000000010200780c */ /* 0x000fe20003f05270 */
[----:B0-----:R-:W-:Y:S01]  /*a570*/  VIADD R7, R20, 0xffffffff ;  /* 0xffffffff14077836 */ /* 0x001fe20000000000 */
[----:B-12---:R-:W-:Y:S01]  /*a580*/  SHF.R.U64 R0, R4, R27, R5 ;  /* 0x0000001b04007219 */ /* 0x006fe20000001205 */
[----:B------:R-:W-:Y:S01]  /*a590*/  IMAD.MOV R13, RZ, RZ, -R13 ;  /* 0x000000ffff0d7224 */ /* 0x000fe200078e0a0d */
[----:B------:R-:W-:Y:S01]  /*a5a0*/  LOP3.LUT R5, R10, R25, RZ, 0xc0, !PT ;  /* 0x000000190a057212 */ /* 0x000fe200078ec0ff */
[----:B------:R-:W-:Y:S02]  /*a5b0*/  IMAD.MOV.U32 R4, RZ, RZ, 0x1 ;  /* 0x00000001ff047424 */ /* 0x000fe400078e00ff */
[----:B------:R-:W-:Y:S02]  /*a5c0*/  IMAD.MOV R3, RZ, RZ, -R0 ;  /* 0x000000ffff037224 */ /* 0x000fe400078e0a00 */
[----:B------:R-:W-:Y:S01]  /*a5d0*/  IMAD R154, R154, R0, R5 ;  /* 0x000000009a9a7224 */ /* 0x000fe200078e0205 */
[----:B------:R-:W-:Y:S01]  /*a5e0*/  LOP3.LUT R5, R12, R7, RZ, 0xc0, !PT ;  /* 0x000000070c057212 */ /* 0x000fe200078ec0ff */
[----:B---3--:R-:W-:-:S02]  /*a5f0*/  IMAD R0, R3, R30, R14 ;  /* 0x0000001e03007224 */ /* 0x008fc400078e020e */
[----:B------:R-:W-:Y:S02]  /*a600*/  @P0 IMAD R21, R15, R13, R24 ;  /* 0x0000000d0f150224 */ /* 0x000fe400078e0218 */
[----:B------:R-:W-:Y:S01]  /*a610*/  IMAD R3, R0, R20, R5 ;  /* 0x0000001400037224 */ /* 0x000fe200078e0205 */
[----:B------:R-:W-:Y:S01]  /*a620*/  PRMT R0, R4, 0x7610, R0 ;  /* 0x0000761004007816 */ /* 0x000fe20000000000 */
[----:B------:R-:W-:-:S05]  /*a630*/  IMAD R154, R154, R31, R21 ;  /* 0x0000001f9a9a7224 */ /* 0x000fca00078e0215 */
[----:B------:R-:W-:Y:S02]  /*a640*/  SEL R153, R3, R154, !P0 ;  /* 0x0000009a03997207 */ /* 0x000fe40004000000 */
[----:B------:R-:W-:-:S07]  /*a650*/  SEL R154, R154, R3, !P0 ;  /* 0x000000039a9a7207 */ /* 0x000fce0004000000 */
.L_x_287:
[----:B------:R-:W-:-:S13]  /*a660*/  LOP3.LUT P0, RZ, R0, 0xff, RZ, 0xc0, !PT ;  /* 0x000000ff00ff7812 */ /* 0x000fda000780c0ff */
[----:B------:R-:W-:Y:S05]  /*a670*/  @P0 BRA `(.L_x_290) ;  /* 0xffffff6800d00947 */ /* 0x000fea000383ffff */
[----:B------:R-:W-:Y:S05]  /*a680*/  EXIT ;  /* 0x000000000000794d */ /* 0x000fea0003800000 */
.L_x_7:
[----:B0-----:R-:W-:Y:S01]  /*a690*/  ULDC.64 UR4, c[0x0][0x650] ;  /* 0x0001940000047ab9 */ /* 0x001fe20000000a00 */
        /* <DEDUP_REMOVED lines=25> */
.L_x_292:
[----:B------:R-:W0:Y:S01]  /*a830*/  LDC.64 R28, c[0x0][0x640] ;  /* 0x00019000ff1c7b82 */ /* 0x000e220000000a00 */
[-CC-:B------:R-:W-:Y:S01]  /*a840*/  SHF.R.U64 R21, R12, R6.reuse, R13.reuse ;  /* 0x000000060c157219 */ /* 0x180fe2000000120d */
[----:B------:R-:W-:Y:S01]  /*a850*/  IMAD.MOV.U32 R30, RZ, RZ, 0x1 ;  /* 0x00000001ff1e7424 */ /* 0x000fe200078e00ff */
[----:B------:R-:W-:Y:S02]  /*a860*/  SHF.R.U32.HI R6, RZ, R6, R13 ;  /* 0x00000006ff067219 */ /* 0x000fe4000001160d */
        /* <DEDUP_REMOVED lines=8> */
[----:B------:R-:W-:Y:S01]  /*a8f0*/  IMAD.IADD R9, R9, 0x1, R11 ;  /* 0x0000000109097824 */ /* 0x000fe200078e020b */
[----:B0-----:R-:W-:-:S04]  /*a900*/  ISETP.NE.U32.AND P0, PT, R28, RZ, PT ;  /* 0x000000ff1c00720c */ /* 0x001fc80003f05070 */
[----:B------:R-:W-:Y:S02]  /*a910*/  ISETP.NE.AND.EX P0, PT, R29, RZ, PT, P0 ;  /* 0x000000ff1d00720c */ /* 0x000fe40003f05300 */
[----:B------:R-:W0:Y:S01]  /*a920*/  LDC R22, c[0x0][0x600] ;  /* 0x00018000ff167b82 */ /* 0x000e220000000800 */
[-CC-:B-1----:R-:W-:Y:S01]  /*a930*/  SHF.R.U64 R14, R8, R10.reuse, R9.reuse ;  /* 0x0000000a080e7219 */ /* 0x182fe20000001209 */
[----:B------:R-:W-:Y:S01]  /*a940*/  IMAD.MOV.U32 R8, RZ, RZ, -0x1 ;  /* 0xffffffffff087424 */ /* 0x000fe200078e00ff */
[----:B------:R-:W-:-:S05]  /*a950*/  SHF.R.U32.HI R9, RZ, R10, R9 ;  /* 0x0000000aff097219 */ /* 0x000fca0000011609 */
[----:B------:R-:W1:Y:S01]  /*a960*/  LDC R24, c[0x0][0x648] ;  /* 0x00019200ff187b82 */ /* 0x000e620000000800 */
[-CC-:B--2---:R-:W-:Y:S02]  /*a970*/  SHF.R.U64 R23, R14, R12.reuse, R9.reuse ;  /* 0x0000000c0e177219 */ /* 0x184fe40000001209 */
[----:B------:R-:W-:-:S05]  /*a980*/  SHF.R.U32.HI R6, RZ, R12, R9 ;  /* 0x0000000cff067219 */ /* 0x000fca0000011609 */
[----:B------:R-:W2:Y:S01]  /*a990*/  LDC R26, c[0x0][0x638] ;  /* 0x00018e00ff1a7b82 */ /* 0x000ea20000000800 */
[-C--:B---3--:R-:W-:Y:S02]  /*a9a0*/  SHF.L.U32 R8, R8, R27.reuse, RZ ;  /* 0x0000001b08087219 */ /* 0x088fe400000006ff */
[-CC-:B------:R-:W-:Y:S02]  /*a9b0*/  SHF.R.U64 R25, R23, R27.reuse, R6.reuse ;  /* 0x0000001b17197219 */ /* 0x180fe40000001206 */
[----:B------:R-:W-:Y:S02]  /*a9c0*/  LOP3.LUT R32, RZ, R8, RZ, 0x33, !PT ;  /* 0x00000008ff207212 */ /* 0x000fe400078e33ff */
[----:B------:R-:W-:Y:S01]  /*a9d0*/  SHF.R.U32.HI R9, RZ, R27, R6 ;  /* 0x0000001bff097219 */ /* 0x000fe20000011606 */
[----:B------:R-:W3:Y:S01]  /*a9e0*/  LDC R31, c[0x0][0x610] ;  /* 0x00018400ff1f7b82 */ /* 0x000ee20000000800 */
[----:B------:R-:W-:Y:S01]  /*a9f0*/  IMAD.MOV.U32 R8, RZ, RZ, R25 ;  /* 0x000000ffff087224 */ /* 0x000fe200078e0019 */
[----:B------:R-:W-:Y:S06]  /*aa00*/  @!P0 BRA `(.L_x_293) ;  /* 0x0000000000288947 */ /* 0x000fec0003800000 */
        /* <DEDUP_REMOVED lines=10> */
.L_x_293:
[----:B------:R-:W-:Y:S01]  /*aab0*/  ISETP.NE.AND P0, PT, R2, 0x1, PT ;  /* 0x000000010200780c */ /* 0x000fe20003f05270 */
[----:B------:R-:W-:Y:S01]  /*aac0*/  IMAD.MOV.U32 R13, RZ, RZ, R21 ;  /* 0x000000ffff0d7224 */ /* 0x000fe200078e0015 */
[----:B-1----:R-:W-:Y:S01]  /*aad0*/  SHF.R.U64 R6, R8, R24, R9 ;  /* 0x0000001808067219 */ /* 0x002fe20000001209 */
[----:B0-----:R-:W-:Y:S01]  /*aae0*/  VIADD R9, R22, 0xffffffff ;  /* 0xffffffff16097836 */ /* 0x001fe20000000000 */
[----:B------:R-:W-:Y:S02]  /*aaf0*/  SHF.L.U32 R30, R30, R27, RZ ;  /* 0x0000001b1e1e7219 */ /* 0x000fe400000006ff */
[----:B------:R-:W-:Y:S01]  /*ab00*/  LOP3.LUT R5, R23, R32, RZ, 0xc0, !PT ;  /* 0x0000002017057212 */ /* 0x000fe200078ec0ff */
[----:B------:R-:W-:-:S04]  /*ab10*/  IMAD.MOV R8, RZ, RZ, -R6 ;  /* 0x000000ffff087224 */ /* 0x000fc800078e0a06 */
[----:B------:R-:W-:Y:S01]  /*ab20*/  IMAD R6, R30, R6, R5 ;  /* 0x000000061e067224 */ /* 0x000fe200078e0205 */
[----:B------:R-:W-:Y:S01]  /*ab30*/  LOP3.LUT R5, R14, R9, RZ, 0xc0, !PT ;  /* 0x000000090e057212 */ /* 0x000fe200078ec0ff */
[----:B------:R-:W-:Y:S02]  /*ab40*/  @P0 IMAD R3, R7, R20, R4 ;  /* 0x0000001407030224 */ /* 0x000fe400078e0204 */
[----:B--2---:R-:W-:Y:S02]  /*ab50*/  IMAD R4, R8, R26, R25 ;  /* 0x0000001a08047224 */ /* 0x004fe400078e0219 */
[----:B---3--:R-:W-:Y:S02]  /*ab60*/  IMAD R3, R6, R31, R3 ;  /* 0x0000001f06037224 */ /* 0x008fe400078e0203 */
[----:B------:R-:W-:Y:S02]  /*ab70*/  IMAD R4, R4, R22, R5 ;  /* 0x0000001604047224 */ /* 0x000fe400078e0205 */
[----:B------:R-:W-:-:S03]  /*ab80*/  IMAD.MOV.U32 R8, RZ, RZ, 0x1 ;  /* 0x00000001ff087424 */ /* 0x000fc600078e00ff */
[----:B------:R-:W-:Y:S02]  /*ab90*/  SEL R6, R4, R3, !P0 ;  /* 0x0000000304067207 */ /* 0x000fe40004000000 */
[----:B------:R-:W-:-:S07]  /*aba0*/  SEL R12, R3, R4, !P0 ;  /* 0x00000004030c7207 */ /* 0x000fce0004000000 */
.L_x_291:
[----:B------:R-:W-:-:S08]  /*abb0*/  NOP ;  /* 0x0000000000007918 */ /* 0x000fd00000000000 */
[----:B------:R-:W0:-:S00]  /*abc0*/  USETMAXREG.DEALLOC.CTAPOOL 0x28 ;  /* 0x00000028000079c8 */ /* 0x000e0000080e0500 */
[----:B0-----:R-:W-:-:S13]  /*abd0*/  ISETP.NE.AND P0, PT, R0, RZ, PT ;  /* 0x000000ff0000720c */ /* 0x001fda0003f05270 */
[----:B------:R-:W-:Y:S05]  /*abe0*/  @P0 EXIT ;  /* 0x000000000000094d */ /* 0x000fea0003800000 */
[----:B------:R-:W-:Y:S01]  /*abf0*/  LOP3.LUT P0, RZ, R8, 0xff, RZ, 0xc0, !PT ;  /* 0x000000ff08ff7812 */ /* 0x000fe2000780c0ff */
[----:B------:R-:W-:Y:S02]  /*ac00*/  IMAD.MOV.U32 R10, RZ, RZ, 0x1 ;  /* 0x00000001ff0a7424 */ /* 0x000fe400078e00ff */
[----:B------:R-:W-:-:S10]  /*ac10*/  IMAD.MOV.U32 R9, RZ, RZ, RZ ;  /* 0x000000ffff097224 */ /* 0x000fd400078e00ff */
[----:B------:R-:W-:Y:S05]  /*ac20*/  @!P0 BRA `(.L_x_294) ;  /* 0x0000000c00b48947 */ /* 0x000fea0003800000 */
[----:B------:R-:W0:Y:S01]  /*ac30*/  LDC R0, c[0x0][0x28c] ;  /* 0x0000a300ff007b82 */ /* 0x000e220000000800 */
[----:B------:R-:W-:Y:S01]  /*ac40*/  ULDC UR5, c[0x0][0x658] ;  /* 0x0001960000057ab9 */ /* 0x000fe20000000800 */
[----:B------:R-:W-:Y:S01]  /*ac50*/  UMOV UR11, 0xffffffff ;  /* 0xffffffff000b7882 */ /* 0x000fe20000000000 */
[----:B------:R-:W-:Y:S01]  /*ac60*/  UMOV UR14, 0x1 ;  /* 0x00000001000e7882 */ /* 0x000fe20000000000 */
[----:B------:R-:W-:Y:S01]  /*ac70*/  USHF.L.U32 UR11, UR11, UR5, URZ ;  /* 0x000000050b0b7299 */ /* 0x000fe2000800063f */
[----:B------:R-:W-:Y:S01]  /*ac80*/  BSSY B0, `(.L_x_294) ;  /* 0x00000e7000007945 */ /* 0x000fe20003800000 */
[----:B------:R-:W-:Y:S01]  /*ac90*/  ULDC UR9, c[0x0][0xc] ;  /* 0x0000030000097ab9 */ /* 0x000fe20000000800 */
[----:B------:R-:W-:Y:S01]  /*aca0*/  ULDC UR12, c[0x0][0x10] ;  /* 0x00000400000c7ab9 */ /* 0x000fe20000000800 */
[----:B------:R-:W1:Y:S01]  /*acb0*/  S2UR UR8, SR_CgaCtaId ;  /* 0x00000000000879c3 */ /* 0x000e620000008800 */
[----:B------:R-:W-:Y:S01]  /*acc0*/  ULOP3.LUT UR13, URZ, UR11, URZ, 0x33, !UPT ;  /* 0x0000000b3f0d7292 */ /* 0x000fe2000f8e333f */
[----:B------:R-:W-:Y:S01]  /*acd0*/  LOP3.LUT R11, R19, 0x2, RZ, 0xfc, !PT ;  /* 0x00000002130b7812 */ /* 0x000fe200078efcff */
[----:B------:R-:W-:Y:S01]  /*ace0*/  IMAD.MOV.U32 R10, RZ, RZ, 0x1 ;  /* 0x00000001ff0a7424 */ /* 0x000fe200078e00ff */
[----:B------:R-:W-:Y:S01]  /*acf0*/  ULDC UR4, c[0x0][0x600] ;  /* 0x0001800000047ab9 */ /* 0x000fe20000000800 */
[----:B------:R-:W-:Y:S01]  /*ad00*/  IMAD.MOV.U32 R9, RZ, RZ, RZ ;  /* 0x000000ffff097224 */ /* 0x000fe200078e00ff */
[----:B------:R-:W-:Y:S01]  /*ad10*/  UMOV UR30, 0x5 ;  /* 0x00000005001e7882 */ /* 0x000fe20000000000 */
[----:B------:R-:W-:-:S02]  /*ad20*/  UIADD3 UR4, UR4, -0x1, URZ ;  /* 0xffffffff04047890 */ /* 0x000fc4000fffe03f */
[----:B------:R-:W-:Y:S01]  /*ad30*/  USHF.L.U32 UR5, UR14, UR5, URZ ;  /* 0x000000050e057299 */ /* 0x000fe2000800063f */
[----:B------:R-:W-:Y:S01]  /*ad40*/  ULDC.64 UR40, c[0x0][0x198] ;  /* 0x0000660000287ab9 */ /* 0x000fe20000000a00 */
[----:B0-----:R-:W-:-:S05]  /*ad50*/  VIADD R0, R0, 0x7f ;  /* 0x0000007f00007836 */ /* 0x001fca0000000000 */
[----:B------:R-:W-:Y:S01]  /*ad60*/  SHF.R.S32.HI R3, RZ, 0x1f, R0 ;  /* 0x0000001fff037819 */ /* 0x000fe20000011400 */
[----:B-1----:R-:W-:-:S03]  /*ad70*/  ULOP3.LUT UR10, UR8, 0x1, URZ, 0xc0, !UPT ;  /* 0x00000001080a7892 */ /* 0x002fc6000f8ec03f */
[----:B------:R-:W-:Y:S01]  /*ad80*/  LEA.HI R3, R3, R0, RZ, 0x7 ;  /* 0x0000000003037211 */ /* 0x000fe200078f38ff */
[----:B------:R-:W-:Y:S01]  /*ad90*/  USHF.R.U32.HI UR37, URZ, 0x1, UR8 ;  /* 0x000000013f257899 */ /* 0x000fe20008011608 */
[----:B------:R-:W-:Y:S01]  /*ada0*/  IMAD.MOV.U32 R0, RZ, RZ, 0x1 ;  /* 0x00000001ff007424 */ /* 0x000fe200078e00ff */
[----:B------:R-:W-:Y:S01]  /*adb0*/  USHF.L.U32 UR6, UR8, 0x7, URZ ;  /* 0x0000000708067899 */ /* 0x000fe2000800063f */
[--C-:B------:R-:W-:Y:S01]  /*adc0*/  SHF.R.S32.HI R8, RZ, 0x7, R3.reuse ;  /* 0x00000007ff087819 */ /* 0x100fe20000011403 */
[----:B------:R-:W-:Y:S02]  /*add0*/  USHF.L.U32 UR7, UR8, 0xd, URZ ;  /* 0x0000000d08077899 */ /* 0x000fe4000800063f */
[----:B------:R-:W-:Y:S01]  /*ade0*/  ULOP3.LUT UR8, UR8, 0xfffffffe, URZ, 0xc0, !UPT ;  /* 0xfffffffe08087892 */ /* 0x000fe2000f8ec03f */
[----:B------:R-:W-:Y:S01]  /*adf0*/  PRMT R3, R0, 0x7610, R3 ;  /* 0x0000761000037816 */ /* 0x000fe20000000003 */
[----:B------:R-:W-:Y:S01]  /*ae00*/  UISETP.GT.U32.AND UP0, UPT, UR10, 0xffff, UPT ;  /* 0x0000ffff0a00788c */ /* 0x000fe2000bf04070 */
[----:B------:R-:W-:Y:S01]  /*ae10*/  VIADD R0, R8, 0x1 ;  /* 0x0000000108007836 */ /* 0x000fe20000000000 */
[----:B------:R-:W-:-:S02]  /*ae20*/  USHF.L.U32 UR21, UR14, UR8, URZ ;  /* 0x000000080e157299 */ /* 0x000fc4000800063f */
[----:B------:R-:W-:Y:S02]  /*ae30*/  ULOP3.LUT UR11, UR8, 0x1, URZ, 0xfc, !UPT ;  /* 0x00000001080b7892 */ /* 0x000fe4000f8efc3f */
[----:B------:R-:W-:Y:S02]  /*ae40*/  UIMAD.WIDE.U32 UR8, UR9, UR12, URZ ;  /* 0x0000000c090872a5 */ /* 0x000fe4000f8e003f */
[----:B------:R-:W-:Y:S01]  /*ae50*/  USEL UR10, UR10, 0xffff, !UP0 ;  /* 0x0000ffff0a0a7887 */ /* 0x000fe2000c000000 */
[----:B------:R-:W-:Y:S01]  /*ae60*/  ULDC UR12, c[0x0][0x14] ;  /* 0x00000500000c7ab9 */ /* 0x000fe20000000800 */
[----:B------:R-:W-:Y:S02]  /*ae70*/  USHF.L.U32 UR11, UR14, UR11, URZ ;  /* 0x0000000b0e0b7299 */ /* 0x000fe4000800063f */
[----:B------:R-:W-:Y:S02]  /*ae80*/  UIMAD.WIDE.U32 UR38, UR8, UR12, URZ ;  /* 0x0000000c082672a5 */ /* 0x000fe4000f8e003f */
[----:B------:R-:W-:-:S02]  /*ae90*/  UIMAD UR29, UR9, UR12, URZ ;  /* 0x0000000c091d72a4 */ /* 0x000fc4000f8e023f */
[----:B------:R-:W-:Y:S02]  /*aea0*/  ULOP3.LUT UR10, UR10, 0xffff, URZ, 0xc0, !UPT ;  /* 0x0000ffff0a0a7892 */ /* 0x000fe4000f8ec03f */
[----:B------:R-:W-:Y:S02]  /*aeb0*/  ULOP3.LUT UR6, UR6, 0x80, URZ, 0xc0, !UPT ;  /* 0x0000008006067892 */ /* 0x000fe4000f8ec03f */
[----:B------:R-:W-:Y:S02]  /*aec0*/  ULOP3.LUT UR7, UR7, 0x2000, URZ, 0xc0, !UPT ;  /* 0x0000200007077892 */ /* 0x000fe4000f8ec03f */
[----:B------:R-:W-:Y:S02]  /*aed0*/  ULOP3.LUT UR21, UR21, UR11, URZ, 0xfc, !UPT ;  /* 0x0000000b15157292 */ /* 0x000fe4000f8efc3f */
[----:B------:R-:W-:Y:S02]  /*aee0*/  UIADD3 UR29, UR39, UR29, URZ ;  /* 0x0000001d271d7290 */ /* 0x000fe4000fffe03f */
[----:B------:R-:W-:-:S12]  /*aef0*/  USHF.L.U32 UR30, UR30, UR10, URZ ;  /* 0x0000000a1e1e7299 */ /* 0x000fd8000800063f */
.L_x_305:
[----:B------:R-:W-:-:S03]  /*af00*/  UMOV UR8, 0xffffffff ;  /* 0xffffffff00087882 */ /* 0x000fc60000000000 */
[----:B------:R-:W-:Y:S05]  /*af10*/  BRA.DIV UR8, `(.L_x_295) ;  /* 0x0000000e08987947 */ /* 0x000fea000b800000 */
[----:B------:R-:W-:-:S13]  /*af20*/  ELECT P6, URZ, PT ;  /* 0x00000000003f782f */ /* 0x000fda00038c0000 */
.L_x_314:
[----:B------:R-:W0:Y:S01]  /*af30*/  LDC R4, c[0x0][0x28c] ;  /* 0x0000a300ff047b82 */ /* 0x000e220000000800 */
[----:B------:R-:W-:Y:S01]  /*af40*/  BSSY B1, `(.L_x_296) ;  /* 0x0000048000017945 */ /* 0x000fe20003800000 */
[----:B0-----:R-:W-:-:S13]  /*af50*/  ISETP.LT.OR P6, PT, R4, 0x1, !P6 ;  /* 0x000000010400780c */ /* 0x001fda00077c1670 */
[----:B------:R-:W-:Y:S05]  /*af60*/  @P6 BRA `(.L_x_297) ;  /* 0x0000000400146947 */ /* 0x000fea0003800000 */
[----:B------:R-:W-:Y:S01]  /*af70*/  LEA R12, R12, UR37, 0x1 ;  /* 0x000000250c0c7c11 */ /* 0x000fe2000f8e08ff */
[----:B------:R-:W-:Y:S01]  /*af80*/  IMAD.MOV.U32 R22, RZ, RZ, RZ ;  /* 0x000000ffff167224 */ /* 0x000fe200078e00ff */
[----:B------:R-:W-:Y:S01]  /*af90*/  LEA R15, R6, UR6, 0x8 ;  /* 0x00000006060f7c11 */ /* 0x000fe2000f8e40ff */
[----:B------:R-:W-:Y:S02]  /*afa0*/  IMAD.MOV.U32 R4, RZ, RZ, R0 ;  /* 0x000000ffff047224 */ /* 0x000fe400078e0000 */
[----:B------:R-:W-:Y:S02]  /*afb0*/  IMAD.MOV.U32 R5, RZ, RZ, R10 ;  /* 0x000000ffff057224 */ /* 0x000fe400078e000a */
[----:B------:R-:W-:Y:S02]  /*afc0*/  IMAD.MOV.U32 R6, RZ, RZ, R9 ;  /* 0x000000ffff067224 */ /* 0x000fe400078e0009 */
[----:B------:R-:W-:-:S07]  /*afd0*/  IMAD.SHL.U32 R14, R12, 0x40, RZ ;  /* 0x000000400c0e7824 */ /* 0x000fce00078e00ff */
.L_x_300:
[----:B------:R-:W0:Y:S01]  /*afe0*/  S2R R12, SR_CgaCtaId ;  /* 0x00000000000c7919 */ /* 0x000e220000008800 */
[----:B------:R-:W-:Y:S02]  /*aff0*/  MOV R7, 0x400 ;  /* 0x0000040000077802 */ /* 0x000fe40000000f00 */
[----:B------:R-:W-:Y:S02]  /*b000*/  LOP3.LUT P1, RZ, R18, 0x7f, RZ, 0xc0, !PT ;  /* 0x0000007f12ff7812 */ /* 0x000fe4000782c0ff */
[----:B0-----:R-:W-:Y:S02]  /*b010*/  LEA R21, R12, R7, 0x18 ;  /* 0x000000070c157211 */ /* 0x001fe400078ec0ff */
[----:B------:R-:W-:-:S09]  /*b020*/  SHF.L.U32 R7, R5, 0x1f, RZ ;  /* 0x0000001f05077819 */ /* 0x000fd200000006ff */
[----:B------:R-:W0:Y:S01]  /*b030*/  @!P1 LDC R12, c[0x0][0x500] ;  /* 0x00014000ff0c9b82 */ /* 0x000e220000000800 */
[----:B------:R-:W-:-:S04]  /*b040*/  IMAD R20, R6, 0x8, R21 ;  /* 0x0000000806147824 */ /* 0x000fc800078e0215 */
[----:B------:R-:W1:Y:S02]  /*b050*/  SYNCS.PHASECHK.TRANS64.TRYWAIT P0, [R20+URZ+0x10], R7 ;  /* 0x00001007140075a7 */ /* 0x000e64000800017f */
[----:B-1----:R-:W-:Y:S05]  /*b060*/  @!P0 BRA `(.L_x_298) ;  /* 0x0000000c00648947 */ /* 0x002fea0003800000 */
.L_x_315:
[----:B-1----:R-:W-:Y:S01]  /*b070*/  PRMT R7, R11, 0x9910, RZ ;  /* 0x000099100b077816 */ /* 0x002fe200000000ff */
[----:B0-----:R0:W-:Y:S03]  /*b080*/  @!P1 SYNCS.ARRIVE.TRANS64 RZ, [R20+URZ], R12 ;  /* 0x0000000c14ff99a7 */ /* 0x0011e6000800003f */
[----:B------:R-:W-:-:S13]  /*b090*/  ISETP.NE.AND P0, PT, R7, 0x2, PT ;  /* 0x000000020700780c */ /* 0x000fda0003f05270 */
[----:B0-----:R-:W-:Y:S05]  /*b0a0*/  @P0 BRA `(.L_x_299) ;  /* 0x0000000000040947 */ /* 0x001fea0003800000 */
[----:B------:R-:W-:Y:S01]  /*b0b0*/  BPT.TRAP 0x1 ;  /* 0x000000040000795c */ /* 0x000fe20000300000 */
.L_x_299:
[----:B------:R-:W-:Y:S01]  /*b0c0*/  LEA R7, R6, UR37, 0x2 ;  /* 0x0000002506077c11 */ /* 0x000fe2000f8e10ff */
[----:B------:R-:W-:Y:S01]  /*b0d0*/  VIADD R4, R4, 0xffffffff ;  /* 0xffffffff04047836 */ /* 0x000fe20000000000 */
[----:B------:R-:W-:Y:S01]  /*b0e0*/  LEA R12, R6, UR7, 0xf ;  /* 0x00000007060c7c11 */ /* 0x000fe2000f8e78ff */
[----:B------:R-:W-:Y:S01]  /*b0f0*/  UIADD3 UR14, UP0, UR40, 0xf0, URZ ;  /* 0x000000f0280e7890 */ /* 0x000fe2000ff1e03f */
[----:B------:R-:W-:Y:S01]  /*b100*/  R2UR UR34, R22 ;  /* 0x00000000162272ca */ /* 0x000fe200000e0000 */
[----:B------:R-:W-:Y:S01]  /*b110*/  IMAD.SHL.U32 R7, R7, 0x1000, RZ ;  /* 0x0000100007077824 */ /* 0x000fe200078e00ff */
[----:B------:R-:W-:Y:S01]  /*b120*/  R2UR UR33, R20 ;  /* 0x00000000142172ca */ /* 0x000fe200000e0000 */
[--C-:B------:R-:W-:Y:S01]  /*b130*/  IMAD R12, R12, 0x2, R21.reuse ;  /* 0x000000020c0c7824 */ /* 0x100fe200078e0215 */
[----:B------:R-:W-:Y:S01]  /*b140*/  R2UR UR36, R13 ;  /* 0x000000000d2472ca */ /* 0x000fe200000e0000 */
[----:B------:R-:W-:Y:S01]  /*b150*/  IMAD R7, R7, 0x2, R21 ;  /* 0x0000000207077824 */ /* 0x000fe200078e0215 */
[----:B------:R-:W-:Y:S01]  /*b160*/  R2UR UR35, R14 ;  /* 0x000000000e2372ca */ /* 0x000fe200000e0000 */
[----:B------:R-:W-:Y:S01]  /*b170*/  UIADD3 UR42, UP1, UR40, 0x1f0, URZ ;  /* 0x000001f0282a7890 */ /* 0x000fe2000ff3e03f */
[----:B------:R-:W-:Y:S01]  /*b180*/  R2UR UR8, R12 ;  /* 0x000000000c0872ca */ /* 0x000fe200000e0000 */
[----:B------:R-:W-:Y:S01]  /*b190*/  UIADD3.X UR15, URZ, UR41, URZ, UP0, !UPT ;  /* 0x000000293f0f7290 */ /* 0x000fe200087fe43f */
[----:B------:R-:W-:Y:S01]  /*b1a0*/  R2UR UR24, R7 ;  /* 0x00000000071872ca */ /* 0x000fe200000e0000 */
[----:B------:R-:W-:Y:S01]  /*b1b0*/  UPRMT UR31, URZ, 0x5410, UR30 ;  /* 0x000054103f1f7896 */ /* 0x000fe2000800001e */
[----:B------:R-:W-:Y:S01]  /*b1c0*/  R2UR UR19, R15 ;  /* 0x000000000f1372ca */ /* 0x000fe200000e0000 */
[----:B------:R-:W-:Y:S01]  /*b1d0*/  UIADD3 UR26, UR34, 0x40, URZ ;  /* 0x00000040221a7890 */ /* 0x000fe2000fffe03f */
[----:B------:R-:W-:Y:S01]  /*b1e0*/  ISETP.GT.AND P1, PT, R4, 0x1, PT ;  /* 0x000000010400780c */ /* 0x000fe20003f24270 */
[----:B------:R-:W-:Y:S01]  /*b1f0*/  UIADD3.X UR43, URZ, UR41, URZ, UP1, !UPT ;  /* 0x000000293f2b7290 */ /* 0x000fe20008ffe43f */
[----:B------:R-:W-:Y:S01]  /*b200*/  VIADD R6, R6, 0x1 ;  /* 0x0000000106067836 */ /* 0x000fe20000000000 */
[----:B------:R-:W-:Y:S01]  /*b210*/  UPRMT UR44, URZ, 0x5410, UR21 ;  /* 0x000054103f2c7896 */ /* 0x000fe20008000015 */
[----:B------:R-:W-:Y:S01]  /*b220*/  VIADD R22, R22, 0x80 ;  /* 0x0000008016167836 */ /* 0x000fe20000000000 */
[----:B------:R-:W-:Y:S01]  /*b230*/  UMOV UR22, 0x0 ;  /* 0x0000000000167882 */ /* 0x000fe20000000000 */
[----:B------:R-:W-:Y:S01]  /*b240*/  UMOV UR23, 0x10000000 ;  /* 0x1000000000177882 */ /* 0x000fe20000000000 */
[----:B------:R-:W-:Y:S01]  /*b250*/  UIADD3 UR16, UR8, 0x10100, URZ ;  /* 0x0001010008107890 */ /* 0x000fe2000fffe03f */
[----:B------:R-:W-:Y:S01]  /*b260*/  ISETP.NE.AND P0, PT, R6, 0x2, PT ;  /* 0x000000020600780c */ /* 0x000fe20003f05270 */
[----:B------:R-:W-:-:S02]  /*b270*/  UIADD3 UR32, UR24, 0x100, URZ ;  /* 0x0000010018207890 */ /* 0x000fc4000fffe03f */
[----:B------:R-:W-:Y:S01]  /*b280*/  UIADD3 UR24, UR24, 0x4100, URZ ;  /* 0x0000410018187890 */ /* 0x000fe2000fffe03f */
[----:B------:R-:W-:Y:S01]  /*b290*/  SEL R12, RZ, 0x1, P0 ;  /* 0x00000001ff0c7807 */ /* 0x000fe20000000000 */
[----:B------:R-:W-:Y:S01]  /*b2a0*/  UIADD3 UR8, UR8, 0x18100, URZ ;  /* 0x0001810008087890 */ /* 0x000fe2000fffe03f */
[----:B------:R-:W-:Y:S01]  /*b2b0*/  SEL R6, R6, RZ, P0 ;  /* 0x000000ff06067207 */ /* 0x000fe20000000000 */
[----:B------:R-:W-:Y:S01]  /*b2c0*/  UMOV UR25, UR33 ;  /* 0x0000002100197c82 */ /* 0x000fe20008000000 */
[----:B------:R-:W-:Y:S01]  /*b2d0*/  UMOV UR28, UR36 ;  /* 0x00000024001c7c82 */ /* 0x000fe20008000000 */
[----:B------:R-:W-:Y:S01]  /*b2e0*/  UMOV UR27, UR35 ;  /* 0x00000023001b7c82 */ /* 0x000fe20008000000 */
[----:B------:R-:W-:Y:S01]  /*b2f0*/  UMOV UR17, UR33 ;  /* 0x0000002100117c82 */ /* 0x000fe20008000000 */
[----:B------:R-:W-:Y:S01]  /*b300*/  UMOV UR18, UR34 ;  /* 0x0000002200127c82 */ /* 0x000fe20008000000 */
[----:B------:R-:W-:Y:S01]  /*b310*/  UMOV UR20, UR36 ;  /* 0x0000002400147c82 */ /* 0x000fe20008000000 */
[----:B------:R0:W-:Y:S01]  /*b320*/  UTMALDG.3D.MULTICAST [UR32], [UR14], UR31, desc[UR22] ;  /* 0x000016200e0073b4 */ /* 0x0001e2000801181f */
[----:B------:R-:W-:Y:S01]  /*b330*/  UMOV UR9, UR33 ;  /* 0x0000002100097c82 */ /* 0x000fe20008000000 */
[----:B------:R-:W-:Y:S01]  /*b340*/  UMOV UR11, UR19 ;  /* 0x00000013000b7c82 */ /* 0x000fe20008000000 */
[----:B------:R-:W-:Y:S01]  /*b350*/  UMOV UR12, UR36 ;  /* 0x00000024000c7c82 */ /* 0x000fe20008000000 */
[----:B------:R-:W-:Y:S01]  /*b360*/  UMOV UR10, UR26 ;  /* 0x0000001a000a7c82 */ /* 0x000fe20008000000 */
[----:B------:R-:W-:Y:S01]  /*b370*/  LOP3.LUT R5, R5, R12, RZ, 0x3c, !PT ;  /* 0x0000000c05057212 */ /* 0x000fe200078e3cff */
[----:B------:R0:W-:Y:S01]  /*b380*/  UTMALDG.3D.MULTICAST [UR24], [UR14], UR31, desc[UR22] ;  /* 0x000016180e0073b4 */ /* 0x0001e2000801181f */
[----:B------:R0:W-:Y:S01]  /*b390*/  UTMALDG.3D.MULTICAST [UR16], [UR42], UR44, desc[UR22] ;  /* 0x000016102a0073b4 */ /* 0x0001e2000801182c */
[----:B------:R0:W-:Y:S02]  /*b3a0*/  UTMALDG.3D.MULTICAST [UR8], [UR42], UR44, desc[UR22] ;  /* 0x000016082a0073b4 */ /* 0x0001e4000801182c */
[----:B0-----:R-:W-:Y:S05]  /*b3b0*/  @P1 BRA `(.L_x_300) ;  /* 0xfffffffc00081947 */ /* 0x001fea000383ffff */
.L_x_297:
[----:B------:R-:W-:Y:S05]  /*b3c0*/  BSYNC B1 ;  /* 0x0000000000017941 */ /* 0x000fea0003800000 */
.L_x_296:
[----:B------:R-:W-:Y:S01]  /*b3d0*/  LOP3.LUT P1, RZ, R3, 0xff, RZ, 0xc0, !PT ;  /* 0x000000ff03ff7812 */ /* 0x000fe2000782c0ff */
[----:B------:R-:W-:Y:S01]  /*b3e0*/  IMAD.IADD R9, R8, 0x1, R9 ;  /* 0x0000000108097824 */ /* 0x000fe200078e0209 */
[----:B------:R-:W-:Y:S01]  /*b3f0*/  IADD3 R16, P2, R16, UR38, RZ ;  /* 0x0000002610107c10 */ /* 0x000fe2000ff5e0ff */
[----:B------:R-:W-:Y:S01]  /*b400*/  ULDC.64 UR8, c[0x0][0x650] ;  /* 0x0001940000087ab9 */ /* 0x000fe20000000a00 */
[----:B------:R-:W-:Y:S01]  /*b410*/  BSSY B1, `(.L_x_301) ;  /* 0x000006b000017945 */ /* 0x000fe20003800000 */
[----:B------:R-:W-:Y:S01]  /*b420*/  IMAD.MOV.U32 R12, RZ, RZ, -0x1 ;  /* 0xffffffffff0c7424 */ /* 0x000fe200078e00ff */
[----:B------:R-:W-:Y:S01]  /*b430*/  SHF.R.U32.HI R3, RZ, 0x1, R9 ;  /* 0x00000001ff037819 */ /* 0x000fe20000011609 */
[----:B------:R-:W-:Y:S01]  /*b440*/  IMAD.MOV.U32 R6, RZ, RZ, -0x1 ;  /* 0xffffffffff067424 */ /* 0x000fe200078e00ff */
[----:B------:R-:W-:Y:S01]  /*b450*/  ISETP.GT.U32.AND P0, PT, R9, 0x1, PT ;  /* 0x000000010900780c */ /* 0x000fe20003f04070 */
[----:B------:R-:W-:Y:S01]  /*b460*/  IMAD.MOV.U32 R13, RZ, RZ, -0x1 ;  /* 0xffffffffff0d7424 */ /* 0x000fe200078e00ff */
[----:B------:R-:W-:-:S02]  /*b470*/  LOP3.LUT R3, R3, 0x1, RZ, 0xc0, !PT ;  /* 0x0000000103037812 */ /* 0x000fc400078ec0ff */
[----:B------:R-:W-:Y:S01]  /*b480*/  ISETP.LT.U32.AND P0, PT, R8, 0x2, P0 ;  /* 0x000000020800780c */ /* 0x000fe20000701070 */
[----:B------:R-:W0:Y:S01]  /*b490*/  @P1 S2R R5, SR_CgaCtaId ;  /* 0x0000000000051919 */ /* 0x000e220000008800 */
[----:B------:R-:W-:Y:S02]  /*b4a0*/  @P1 MOV R4, 0x400 ;  /* 0x0000040000041802 */ /* 0x000fe40000000f00 */
[----:B------:R-:W-:Y:S02]  /*b4b0*/  IADD3.X R17, R17, UR29, RZ, P2, !PT ;  /* 0x0000001d11117c10 */ /* 0x000fe400097fe4ff */
[----:B------:R-:W-:Y:S02]  /*b4c0*/  ISETP.GE.U32.AND P2, PT, R16, UR8, PT ;  /* 0x0000000810007c0c */ /* 0x000fe4000bf46070 */
[----:B------:R-:W-:Y:S02]  /*b4d0*/  LOP3.LUT R9, R9, 0x1, RZ, 0xc0, !PT ;  /* 0x0000000109097812 */ /* 0x000fe400078ec0ff */
[----:B0-----:R-:W-:-:S04]  /*b4e0*/  @P1 LEA R4, R5, R4, 0x18 ;  /* 0x0000000405041211 */ /* 0x001fc800078ec0ff */
[----:B------:R0:W-:Y:S01]  /*b4f0*/  @P1 SYNCS.ARRIVE.TRANS64.A1T0 RZ, [R4+URZ+0x38], RZ ;  /* 0x000038ff04ff19a7 */ /* 0x0001e2000810003f */
[----:B------:R-:W-:Y:S02]  /*b500*/  ISETP.NE.U32.AND P1, PT, R3, 0x1, PT ;  /* 0x000000010300780c */ /* 0x000fe40003f25070 */
[----:B------:R-:W-:Y:S02]  /*b510*/  SEL R3, RZ, 0x1, !P0 ;  /* 0x00000001ff037807 */ /* 0x000fe40004000000 */
[----:B------:R-:W-:Y:S02]  /*b520*/  ISETP.GE.U32.AND.EX P0, PT, R17, UR9, PT, P2 ;  /* 0x0000000911007c0c */ /* 0x000fe4000bf06120 */
[----:B------:R-:W-:-:S04]  /*b530*/  ISETP.GT.U32.AND P1, PT, R8, 0x1, !P1 ;  /* 0x000000010800780c */ /* 0x000fc80004f24070 */
[----:B0-----:R-:W-:-:S04]  /*b540*/  SEL R4, RZ, 0x1, !P1 ;  /* 0x00000001ff047807 */ /* 0x001fc80004800000 */
[--C-:B------:R-:W-:Y:S02]  /*b550*/  LOP3.LUT R10, R4, R10, R3.reuse, 0x96, !PT ;  /* 0x0000000a040a7212 */ /* 0x100fe400078e9603 */
[----:B------:R-:W-:Y:S02]  /*b560*/  PRMT R4, RZ, 0x7610, R4 ;  /* 0x00007610ff047816 */ /* 0x000fe40000000004 */
[----:B------:R-:W-:Y:S01]  /*b570*/  PRMT R3, RZ, 0x7610, R3 ;  /* 0x00007610ff037816 */ /* 0x000fe20000000003 */
[----:B------:R-:W-:Y:S06]  /*b580*/  @P0 BRA `(.L_x_302) ;  /* 0x00000004004c0947 */ /* 0x000fec0003800000 */
[----:B------:R-:W0:Y:S01]  /*b590*/  S2R R14, SR_CTAID.X ;  /* 0x00000000000e7919 */ /* 0x000e220000002500 */
[----:B------:R-:W-:Y:S01]  /*b5a0*/  ULDC.64 UR8, c[0x0][0x628] ;  /* 0x00018a0000087ab9 */ /* 0x000fe20000000a00 */
[----:B------:R-:W1:Y:S01]  /*b5b0*/  LDC R15, c[0x0][0x144] ;  /* 0x00005100ff0f7b82 */ /* 0x000e620000000800 */
[----:B------:R-:W-:Y:S01]  /*b5c0*/  ISETP.NE.U32.AND P0, PT, RZ, UR8, PT ;  /* 0x00000008ff007c0c */ /* 0x000fe2000bf05070 */
[----:B------:R-:W2:Y:S01]  /*b5d0*/  S2R R12, SR_CTAID.Y ;  /* 0x00000000000c7919 */ /* 0x000ea20000002600 */
[----:B------:R-:W-:Y:S01]  /*b5e0*/  ULDC UR10, c[0x0][0x150] ;  /* 0x00005400000a7ab9 */ /* 0x000fe20000000800 */
[----:B------:R-:W-:Y:S01]  /*b5f0*/  ULDC UR11, c[0x0][0x630] ;  /* 0x00018c00000b7ab9 */ /* 0x000fe20000000800 */
[----:B------:R-:W-:Y:S01]  /*b600*/  ISETP.NE.AND.EX P0, PT, RZ, UR9, PT, P0 ;  /* 0x00000009ff007c0c */ /* 0x000fe2000bf05300 */
[----:B------:R-:W-:Y:S01]  /*b610*/  IMAD.MOV.U32 R4, RZ, RZ, R16 ;  /* 0x000000ffff047224 */ /* 0x000fe200078e0010 */
[----:B0-----:R-:W-:-:S05]  /*b620*/  I2FP.F32.U32 R5, R14 ;  /* 0x0000000e00057245 */ /* 0x001fca0000201000 */
[----:B------:R-:W-:Y:S01]  /*b630*/  FMUL R20, R5, UR10 ;  /* 0x0000000a05147c20 */ /* 0x000fe20008400000 */
[----:B------:R-:W-:-:S05]  /*b640*/  IMAD.MOV.U32 R5, RZ, RZ, R17 ;  /* 0x000000ffff057224 */ /* 0x000fca00078e0011 */
[----:B--2---:R-:W-:Y:S05]  /*b650*/  @!P0 BRA `(.L_x_303) ;  /* 0x0000000000288947 */ /* 0x004fea0003800000 */
[----:B------:R-:W-:Y:S02]  /*b660*/  ULDC UR10, c[0x0][0x634] ;  /* 0x00018d00000a7ab9 */ /* 0x000fe40000000800 */
[----:B------:R-:W-:-:S05]  /*b670*/  IADD3 R5, P0, R16, UR10, RZ ;  /* 0x0000000a10057c10 */ /* 0x000fca000ff1e0ff */
[----:B------:R-:W-:-:S04]  /*b680*/  IMAD.X R13, RZ, RZ, R17, P0 ;  /* 0x000000ffff0d7224 */ /* 0x000fc800000e0611 */
[----:B------:R-:W-:-:S04]  /*b690*/  IMAD.WIDE.U32 R6, R13, UR8, RZ ;  /* 0x000000080d067c25 */ /* 0x000fc8000f8e00ff */
[----:B------:R-:W-:-:S04]  /*b6a0*/  IMAD.WIDE.U32 R6, P0, R5, UR9, R6 ;  /* 0x0000000905067c25 */ /* 0x000fc8000f800006 */
[----:B------:R-:W-:-:S04]  /*b6b0*/  IMAD.WIDE.U32 R4, R5, UR8, RZ ;  /* 0x0000000805047c25 */ /* 0x000fc8000f8e00ff */
[----:B------:R-:W-:Y:S01]  /*b6c0*/  IMAD.MOV.U32 R4, RZ, RZ, R7 ;  /* 0x000000ffff047224 */ /* 0x000fe200078e0007 */
[----:B------:R-:W-:Y:S01]  /*b6d0*/  IADD3 RZ, P1, R5, R6, RZ ;  /* 0x0000000605ff7210 */ /* 0x000fe20007f3e0ff */
[----:B------:R-:W-:-:S04]  /*b6e0*/  IMAD.X R5, RZ, RZ, RZ, P0 ;  /* 0x000000ffff057224 */ /* 0x000fc800000e06ff */
[----:B------:R-:W-:-:S08]  /*b6f0*/  IMAD.WIDE.U32.X R4, R13, UR9, R4, P1 ;  /* 0x000000090d047c25 */ /* 0x000fd000088e0404 */
.L_x_303:
[--C-:B------:R-:W-:Y:S01]  /*b700*/  SHF.R.U64 R13, R4, UR11, R5.reuse ;  /* 0x0000000b040d7c19 */ /* 0x100fe20008001205 */
[----:B------:R-:W0:Y:S01]  /*b710*/  F2I.U32.TRUNC.NTZ R20, R20 ;  /* 0x0000001400147305 */ /* 0x000e22000020f000 */
[----:B------:R-:W-:Y:S01]  /*b720*/  SHF.R.U32.HI R4, RZ, UR11, R5 ;  /* 0x0000000bff047c19 */ /* 0x000fe20008011605 */
[----:B------:R-:W-:Y:S01]  /*b730*/  ULDC.64 UR8, c[0x0][0x620] ;  /* 0x0001880000087ab9 */ /* 0x000fe20000000a00 */
[----:B------:R-:W-:Y:S01]  /*b740*/  IADD3 R7, P0, RZ, -R13, RZ ;  /* 0x8000000dff077210 */ /* 0x000fe20007f1e0ff */
[----:B------:R-:W-:Y:S01]  /*b750*/  ULDC.64 UR10, c[0x0][0x640] ;  /* 0x00019000000a7ab9 */ /* 0x000fe20000000a00 */
[----:B------:R-:W2:Y:S03]  /*b760*/  LDC R21, c[0x0][0x148] ;  /* 0x00005200ff157b82 */ /* 0x000ea60000000800 */
[----:B------:R-:W-:Y:S01]  /*b770*/  IMAD.X R4, RZ, RZ, ~R4, P0 ;  /* 0x000000ffff047224 */ /* 0x000fe200000e0e04 */
[----:B------:R-:W-:-:S03]  /*b780*/  ISETP.NE.U32.AND P0, PT, RZ, UR10, PT ;  /* 0x0000000aff007c0c */ /* 0x000fc6000bf05070 */
[----:B------:R-:W-:Y:S01]  /*b790*/  IMAD R6, R4, UR8, RZ ;  /* 0x0000000804067c24 */ /* 0x000fe2000f8e02ff */
[----:B------:R-:W-:Y:S01]  /*b7a0*/  ISETP.NE.AND.EX P0, PT, RZ, UR11, PT, P0 ;  /* 0x0000000bff007c0c */ /* 0x000fe2000bf05300 */
[----:B------:R-:W-:Y:S01]  /*b7b0*/  IMAD.WIDE.U32 R4, R7, UR8, R16 ;  /* 0x0000000807047c25 */ /* 0x000fe2000f8e0010 */
[----:B------:R-:W-:-:S03]  /*b7c0*/  ULDC UR8, c[0x0][0x618] ;  /* 0x0001860000087ab9 */ /* 0x000fc60000000800 */
[----:B------:R-:W-:Y:S01]  /*b7d0*/  IMAD R7, R7, UR9, R6 ;  /* 0x0000000907077c24 */ /* 0x000fe2000f8e0206 */
[----:B------:R-:W-:Y:S01]  /*b7e0*/  ULDC UR9, c[0x0][0x154] ;  /* 0x0000550000097ab9 */ /* 0x000fe20000000800 */
[----:B0-----:R-:W-:Y:S02]  /*b7f0*/  IMAD.MOV R6, RZ, RZ, -R20 ;  /* 0x000000ffff067224 */ /* 0x001fe400078e0a14 */
[----:B------:R-:W-:Y:S02]  /*b800*/  IMAD.IADD R5, R5, 0x1, R7 ;  /* 0x0000000105057824 */ /* 0x000fe400078e0207 */
[----:B-1----:R-:W-:Y:S01]  /*b810*/  IMAD R14, R15, R6, R14 ;  /* 0x000000060f0e7224 */ /* 0x002fe200078e020e */
[----:B------:R-:W-:Y:S02]  /*b820*/  I2FP.F32.U32 R6, R12 ;  /* 0x0000000c00067245 */ /* 0x000fe40000201000 */
[--C-:B------:R-:W-:Y:S02]  /*b830*/  SHF.R.U64 R15, R4, UR8, R5.reuse ;  /* 0x00000008040f7c19 */ /* 0x100fe40008001205 */
[----:B------:R-:W-:Y:S01]  /*b840*/  SHF.R.U32.HI R4, RZ, UR8, R5 ;  /* 0x00000008ff047c19 */ /* 0x000fe20008011605 */
[----:B------:R-:W-:Y:S01]  /*b850*/  FMUL R6, R6, UR9 ;  /* 0x0000000906067c20 */ /* 0x000fe20008400000 */
[----:B------:R-:W-:-:S02]  /*b860*/  ULDC UR8, c[0x0][0x608] ;  /* 0x0001820000087ab9 */ /* 0x000fc40000000800 */
[--C-:B------:R-:W-:Y:S01]  /*b870*/  SHF.R.U64 R22, R15, UR8, R4.reuse ;  /* 0x000000080f167c19 */ /* 0x100fe20008001204 */
[----:B------:R0:W1:Y:S01]  /*b880*/  F2I.U32.TRUNC.NTZ R24, R6 ;  /* 0x0000000600187305 */ /* 0x000062000020f000 */
[----:B------:R-:W-:Y:S01]  /*b890*/  SHF.R.U32.HI R5, RZ, UR8, R4 ;  /* 0x00000008ff057c19 */ /* 0x000fe20008011604 */
[----:B------:R-:W-:-:S03]  /*b8a0*/  ULDC UR8, c[0x0][0x658] ;  /* 0x0001960000087ab9 */ /* 0x000fc60000000800 */
[--C-:B------:R-:W-:Y:S02]  /*b8b0*/  SHF.R.U64 R20, R22, UR8, R5.reuse ;  /* 0x0000000816147c19 */ /* 0x100fe40008001205 */
[----:B------:R-:W-:-:S03]  /*b8c0*/  SHF.R.U32.HI R23, RZ, UR8, R5 ;  /* 0x00000008ff177c19 */ /* 0x000fc60008011605 */
[----:B------:R-:W-:Y:S02]  /*b8d0*/  IMAD.MOV.U32 R4, RZ, RZ, R20 ;  /* 0x000000ffff047224 */ /* 0x000fe400078e0014 */
[----:B------:R-:W-:Y:S01]  /*b8e0*/  IMAD.MOV.U32 R5, RZ, RZ, R23 ;  /* 0x000000ffff057224 */ /* 0x000fe200078e0017 */
[----:B0-----:R-:W-:Y:S06]  /*b8f0*/  @!P0 BRA `(.L_x_304) ;  /* 0x0000000000288947 */ /* 0x001fec0003800000 */
        /* <DEDUP_REMOVED lines=10> */
.L_x_304:
[----:B------:R-:W-:Y:S01]  /*b9a0*/  ISETP.NE.AND P0, PT, R2, 0x1, PT ;  /* 0x000000010200780c */ /* 0x000fe20003f05270 */
[----:B------:R-:W-:Y:S01]  /*b9b0*/  ULDC UR8, c[0x0][0x648] ;  /* 0x0001920000087ab9 */ /* 0x000fe20000000800 */
[----:B------:R-:W-:Y:S01]  /*b9c0*/  LOP3.LUT R22, R22, UR13, RZ, 0xc0, !PT ;  /* 0x0000000d16167c12 */ /* 0x000fe2000f8ec0ff */
[----:B-1----:R-:W-:Y:S01]  /*b9d0*/  IMAD.MOV R24, RZ, RZ, -R24 ;  /* 0x000000ffff187224 */ /* 0x002fe200078e0a18 */
[----:B------:R-:W-:Y:S01]  /*b9e0*/  SHF.R.U64 R5, R4, UR8, R5 ;  /* 0x0000000804057c19 */ /* 0x000fe20008001205 */
[----:B------:R-:W-:Y:S01]  /*b9f0*/  ULDC UR8, c[0x0][0x638] ;  /* 0x00018e0000087ab9 */ /* 0x000fe20000000800 */
[----:B------:R-:W-:Y:S01]  /*ba00*/  LOP3.LUT R15, R15, UR4, RZ, 0xc0, !PT ;  /* 0x000000040f0f7c12 */ /* 0x000fe2000f8ec0ff */
[----:B------:R-:W-:Y:S01]  /*ba10*/  ULDC UR9, c[0x0][0x610] ;  /* 0x0001840000097ab9 */ /* 0x000fe20000000800 */
[----:B------:R-:W-:Y:S02]  /*ba20*/  IMAD.MOV.U32 R4, RZ, RZ, 0x1 ;  /* 0x00000001ff047424 */ /* 0x000fe400078e00ff */
[----:B------:R-:W-:-:S02]  /*ba30*/  IMAD.MOV R7, RZ, RZ, -R5 ;  /* 0x000000ffff077224 */ /* 0x000fc400078e0a05 */
[----:B------:R-:W-:Y:S02]  /*ba40*/  IMAD R5, R5, UR5, R22 ;  /* 0x0000000505057c24 */ /* 0x000fe4000f8e0216 */
[----:B--2---:R-:W-:Y:S02]  /*ba50*/  @P0 IMAD R14, R21, R24, R12 ;  /* 0x00000018150e0224 */ /* 0x004fe400078e020c */
[----:B------:R-:W-:Y:S01]  /*ba60*/  IMAD R20, R7, UR8, R20 ;  /* 0x0000000807147c24 */ /* 0x000fe2000f8e0214 */
[----:B------:R-:W-:Y:S01]  /*ba70*/  ULDC UR8, c[0x0][0x600] ;  /* 0x0001800000087ab9 */ /* 0x000fe20000000800 */
[----:B------:R-:W-:Y:S02]  /*ba80*/  IMAD R14, R5, UR9, R14 ;  /* 0x00000009050e7c24 */ /* 0x000fe4000f8e020e */
[----:B------:R-:W-:-:S05]  /*ba90*/  IMAD R5, R20, UR8, R15 ;  /* 0x0000000814057c24 */ /* 0x000fca000f8e020f */
[----:B------:R-:W-:Y:S02]  /*baa0*/  SEL R6, R5, R14, !P0 ;  /* 0x0000000e05067207 */ /* 0x000fe40004000000 */
[----:B------:R-:W-:-:S07]  /*bab0*/  SEL R12, R14, R5, !P0 ;  /* 0x000000050e0c7207 */ /* 0x000fce0004000000 */
.L_x_302:
[----:B------:R-:W-:Y:S05]  /*bac0*/  BSYNC B1 ;  /* 0x0000000000017941 */ /* 0x000fea0003800000 */
.L_x_301:
[----:B------:R-:W-:-:S13]  /*bad0*/  LOP3.LUT P0, RZ, R4, 0xff, RZ, 0xc0, !PT ;  /* 0x000000ff04ff7812 */ /* 0x000fda000780c0ff */
[----:B------:R-:W-:Y:S05]  /*bae0*/  @P0 BRA `(.L_x_305) ;  /* 0xfffffff400040947 */ /* 0x000fea000383ffff */
[----:B------:R-:W-:Y:S05]  /*baf0*/  BSYNC B0 ;  /* 0x0000000000007941 */ /* 0x000fea0003800000 */
.L_x_294:
[----:B------:R-:W-:-:S03]  /*bb00*/  UMOV UR8, 0xffffffff ;  /* 0xffffffff00087882 */ /* 0x000fc60000000000 */
[----:B------:R-:W-:Y:S05]  /*bb10*/  BRA.DIV UR8, `(.L_x_306) ;  /* 0x0000000208cc7947 */ /* 0x000fea000b800000 */
[----:B------:R-:W-:-:S13]  /*bb20*/  ELECT P6, URZ, PT ;  /* 0x00000000003f782f */ /* 0x000fda00038c0000 */
.L_x_318:
[----:B------:R-:W-:Y:S04]  /*bb30*/  BSSY B0, `(.L_x_307) ;  /* 0x0000019000007945 */ /* 0x000fe80003800000 */
[----:B------:R-:W-:Y:S05]  /*bb40*/  @!P6 BRA `(.L_x_308) ;  /* 0x00000000005ce947 */ /* 0x000fea0003800000 */
[----:B------:R-:W-:-:S04]  /*bb50*/  LOP3.LUT R19, R19, 0x2, RZ, 0xfc, !PT ;  /* 0x0000000213137812 */ /* 0x000fc800078efcff */
[----:B------:R-:W-:-:S13]  /*bb60*/  ISETP.NE.AND P0, PT, R19, 0x3, PT ;  /* 0x000000031300780c */ /* 0x000fda0003f05270 */
[----:B------:R-:W-:Y:S05]  /*bb70*/  @!P0 BRA `(.L_x_309) ;  /* 0x0000000000048947 */ /* 0x000fea0003800000 */
[----:B------:R-:W-:Y:S01]  /*bb80*/  BPT.TRAP 0x1 ;  /* 0x000000040000795c */ /* 0x000fe20000300000 */
.L_x_309:
[----:B------:R-:W0:Y:S01]  /*bb90*/  S2R R3, SR_CgaCtaId ;  /* 0x0000000000037919 */ /* 0x000e220000008800 */
[----:B------:R-:W-:Y:S02]  /*bba0*/  MOV R0, 0x400 ;  /* 0x0000040000007802 */ /* 0x000fe40000000f00 */
[----:B------:R-:W-:Y:S02]  /*bbb0*/  SHF.L.U32 R2, R10, 0x1f, RZ ;  /* 0x0000001f0a027819 */ /* 0x000fe400000006ff */
[----:B0-----:R-:W-:-:S05]  /*bbc0*/  LEA R0, R3, R0, 0x18 ;  /* 0x0000000003007211 */ /* 0x001fca00078ec0ff */
[----:B------:R-:W-:-:S04]  /*bbd0*/  VIADD R0, R0, 0x10 ;  /* 0x0000001000007836 */ /* 0x000fc80000000000 */
[C---:B------:R-:W-:Y:S02]  /*bbe0*/  IMAD R5, R9.reuse, 0x8, R0 ;  /* 0x0000000809057824 */ /* 0x040fe400078e0200 */
[----:B------:R-:W-:Y:S02]  /*bbf0*/  VIADD R9, R9, 0x1 ;  /* 0x0000000109097836 */ /* 0x000fe40000000000 */
[----:B------:R-:W0:Y:S03]  /*bc00*/  SYNCS.PHASECHK.TRANS64.TRYWAIT P0, [R5+URZ], R2 ;  /* 0x00000002050075a7 */ /* 0x000e26000800017f */
[----:B------:R-:W-:-:S04]  /*bc10*/  ISETP.NE.AND P1, PT, R9, 0x2, PT ;  /* 0x000000020900780c */ /* 0x000fc80003f25270 */
[----:B------:R-:W-:Y:S02]  /*bc20*/  SEL R3, RZ, 0x1, P1 ;  /* 0x00000001ff037807 */ /* 0x000fe40000800000 */
[----:B------:R-:W-:Y:S02]  /*bc30*/  SEL R9, R9, RZ, P1 ;  /* 0x000000ff09097207 */ /* 0x000fe40000800000 */
[----:B------:R-:W-:Y:S01]  /*bc40*/  LOP3.LUT R3, R10, R3, RZ, 0x3c, !PT ;  /* 0x000000030a037212 */ /* 0x000fe200078e3cff */
[----:B0-----:R-:W-:Y:S06]  /*bc50*/  @!P0 BRA `(.L_x_310) ;  /* 0x00000000009c8947 */ /* 0x001fec0003800000 */
.L_x_319:
[----:B------:R-:W-:Y:S01]  /*bc60*/  IMAD R9, R9, 0x8, R0 ;  /* 0x0000000809097824 */ /* 0x000fe200078e0200 */
[----:B------:R-:W-:-:S07]  /*bc70*/  SHF.L.U32 R0, R3, 0x1f, RZ ;  /* 0x0000001f03007819 */ /* 0x000fce00000006ff */
.L_x_311:
[----:B-1----:R1:W2:Y:S02]  /*bc80*/  SYNCS.PHASECHK.TRANS64.TRYWAIT P0, [R9+URZ], R0 ;  /* 0x00000000090075a7 */ /* 0x0022a4000800017f */
[----:B--2---:R-:W-:Y:S05]  /*bc90*/  @!P0 NANOSLEEP.SYNCS 0x989680 ;  /* 0x009896800000895d */ /* 0x004fea0003900000 */
[----:B------:R-:W2:Y:S02]  /*bca0*/  @!P0 SYNCS.PHASECHK.TRANS64 P0, [R9+URZ], R0 ;  /* 0x00000000090085a7 */ /* 0x000ea4000800007f */
[----:B--2---:R-:W-:Y:S05]  /*bcb0*/  @!P0 BRA `(.L_x_311) ;  /* 0xfffffffc00f08947 */ /* 0x004fea000383ffff */
.L_x_308:
[----:B------:R-:W-:Y:S05]  /*bcc0*/  BSYNC B0 ;  /* 0x0000000000007941 */ /* 0x000fea0003800000 */
.L_x_307:
[----:B------:R-:W-:Y:S05]  /*bcd0*/  EXIT ;  /* 0x000000000000794d */ /* 0x000fea0003800000 */
.L_x_21:
[----:B---3--:R3:W4:Y:S02]  /*bce0*/  SYNCS.PHASECHK.TRANS64.TRYWAIT P1, [R3+URZ], R0 ;  /* 0x00000000030075a7 */ /* 0x008724000802017f */
[----:B----4-:R-:W-:Y:S05]  /*bcf0*/  @!P1 NANOSLEEP.SYNCS 0x989680 ;  /* 0x009896800000995d */ /* 0x010fea0003900000 */
[----:B------:R-:W4:Y:S02]  /*bd00*/  @!P1 SYNCS.PHASECHK.TRANS64 P1, [R3+URZ], R0 ;  /* 0x00000000030095a7 */ /* 0x000f24000802007f */
[----:B----4-:R-:W-:Y:S05]  /*bd10*/  @!P1 BRA `(.L_x_21) ;  /* 0xfffffffc00f09947 */ /* 0x010fea000383ffff */
[----:B------:R-:W-:Y:S05]  /*bd20*/  BRA `(.L_x_20) ;  /* 0xffffff5400ec7947 */ /* 0x000fea000383ffff */
.L_x_26:
[----:B-1----:R1:W2:Y:S02]  /*bd30*/  SYNCS.PHASECHK.TRANS64.TRYWAIT P1, [R5+URZ], R4 ;  /* 0x00000004050075a7 */ /* 0x0022a4000802017f */
[----:B--2---:R-:W-:Y:S05]  /*bd40*/  @!P1 NANOSLEEP.SYNCS 0x989680 ;  /* 0x009896800000995d */ /* 0x004fea0003900000 */
[----:B------:R-:W2:Y:S02]  /*bd50*/  @!P1 SYNCS.PHASECHK.TRANS64 P1, [R5+URZ], R4 ;  /* 0x00000004050095a7 */ /* 0x000ea4000802007f */
[----:B--2---:R-:W-:Y:S05]  /*bd60*/  @!P1 BRA `(.L_x_26) ;  /* 0xfffffffc00f09947 */ /* 0x004fea000383ffff */
[----:B------:R-:W-:Y:S05]  /*bd70*/  BRA `(.L_x_25) ;  /* 0xffffff5c00687947 */ /* 0x000fea000383ffff */
.L_x_295:
[----:B------:R-:W-:Y:S01]  /*bd80*/  BSSY B1, `(.L_x_312) ;  /* 0x0000006000017945 */ /* 0x000fe20003800000 */
[----:B------:R-:W-:-:S07]  /*bd90*/  IMAD.MOV.U32 R15, RZ, RZ, -0x1 ;  /* 0xffffffffff0f7424 */ /* 0x000fce00078e00ff */
[----:B------:R-:W-:Y:S05]  /*bda0*/  WARPSYNC.COLLECTIVE R15, `(.L_x_313) ;  /* 0x000000000f0c7348 */ /* 0x000fea0003c00000 */
[----:B------:R-:W-:Y:S02]  /*bdb0*/  ELECT P6, UR62, PT ;  /* 0x00000000003e782f */ /* 0x000fe400038c0000 */
[----:B------:R-:W-:Y:S01]  /*bdc0*/  MOV R14, UR62 ;  /* 0x0000003e000e7c02 */ /* 0x000fe20008000f00 */
[----:B------:R-:W-:Y:S10]  /*bdd0*/  ENDCOLLECTIVE ;  /* 0x000000000000791b */ /* 0x000ff40003800000 */
.L_x_313:
[----:B------:R-:W-:Y:S05]  /*bde0*/  BSYNC B1 ;  /* 0x0000000000017941 */ /* 0x000fea0003800000 */
.L_x_312:
[----:B------:R-:W-:Y:S05]  /*bdf0*/  BRA `(.L_x_314) ;  /* 0xfffffff0004c7947 */ /* 0x000fea000383ffff */
.L_x_298:
[----:B-1----:R1:W2:Y:S02]  /*be00*/  SYNCS.PHASECHK.TRANS64.TRYWAIT P0, [R20+URZ+0x10], R7 ;  /* 0x00001007140075a7 */ /* 0x0022a4000800017f */
[----:B--2---:R-:W-:Y:S05]  /*be10*/  @!P0 NANOSLEEP.SYNCS 0x989680 ;  /* 0x009896800000895d */ /* 0x004fea0003900000 */
[----:B------:R-:W2:Y:S02]  /*be20*/  @!P0 SYNCS.PHASECHK.TRANS64 P0, [R20+URZ+0x10], R7 ;  /* 0x00001007140085a7 */ /* 0x000ea4000800007f */
[----:B--2---:R-:W-:Y:S05]  /*be30*/  @!P0 BRA `(.L_x_298) ;  /* 0xfffffffc00f08947 */ /* 0x004fea000383ffff */
[----:B------:R-:W-:Y:S05]  /*be40*/  BRA `(.L_x_315) ;  /* 0xfffffff000887947 */ /* 0x000fea000383ffff */
.L_x_306:
[----:B------:R-:W-:Y:S01]  /*be50*/  BSSY B0, `(.L_x_316) ;  /* 0x0000006000007945 */ /* 0x000fe20003800000 */
[----:B------:R-:W-:-:S07]  /*be60*/  IMAD.MOV.U32 R15, RZ, RZ, -0x1 ;  /* 0xffffffffff0f7424 */ /* 0x000fce00078e00ff */
[----:B------:R-:W-:Y:S05]  /*be70*/  WARPSYNC.COLLECTIVE R15, `(.L_x_317) ;  /* 0x000000000f0c7348 */ /* 0x000fea0003c00000 */
[----:B------:R-:W-:Y:S02]  /*be80*/  ELECT P6, UR62, PT ;  /* 0x00000000003e782f */ /* 0x000fe400038c0000 */
[----:B------:R-:W-:Y:S01]  /*be90*/  MOV R14, UR62 ;  /* 0x0000003e000e7c02 */ /* 0x000fe20008000f00 */
[----:B------:R-:W-:Y:S10]  /*bea0*/  ENDCOLLECTIVE ;  /* 0x000000000000791b */ /* 0x000ff40003800000 */
.L_x_317:
[----:B------:R-:W-:Y:S05]  /*beb0*/  BSYNC B0 ;  /* 0x0000000000007941 */ /* 0x000fea0003800000 */
.L_x_316:
[----:B------:R-:W-:Y:S05]  /*bec0*/  BRA `(.L_x_318) ;  /* 0xfffffffc00187947 */ /* 0x000fea000383ffff */
.L_x_310:
[----:B0-----:R0:W1:Y:S02]  /*bed0*/  SYNCS.PHASECHK.TRANS64.TRYWAIT P0, [R5+URZ], R2 ;  /* 0x00000002050075a7 */ /* 0x001064000800017f */
[----:B-1----:R-:W-:Y:S05]  /*bee0*/  @!P0 NANOSLEEP.SYNCS 0x989680 ;  /* 0x009896800000895d */ /* 0x002fea0003900000 */
[----:B------:R-:W1:Y:S02]  /*bef0*/  @!P0 SYNCS.PHASECHK.TRANS64 P0, [R5+URZ], R2 ;  /* 0x00000002050085a7 */ /* 0x000e64000800007f */
[----:B-1----:R-:W-:Y:S05]  /*bf00*/  @!P0 BRA `(.L_x_310) ;  /* 0xfffffffc00f08947 */ /* 0x002fea000383ffff */
[----:B------:R-:W-:Y:S05]  /*bf10*/  BRA `(.L_x_319) ;  /* 0xfffffffc00507947 */ /* 0x000fea000383ffff */
.L_x_320:
[----:B------:R-:W-:-:S00]  /*bf20*/  BRA `(.L_x_320) ;  /* 0xfffffffc00fc7947 */ /* 0x000fc0000383ffff */
[----:B------:R-:W-:-:S00]  /*bf30*/  NOP ;  /* 0x0000000000007918 */ /* 0x000fc00000000000 */
        /* <DEDUP_REMOVED lines=12> */
.L_x_321:


//--------------------- .nv.global.init           --------------------------
	.section	.nv.global.init,"aw",@progbits
.nv.global.init:
	.type		$str$22,@object
	.size		$str$22,($str$23 - $str$22)
$str$22:
        /*0000*/ 	.byte	0x6b, 0x5f, 0x74, 0x69, 0x6c, 0x65, 0x5f, 0x63, 0x6f, 0x75, 0x6e, 0x74, 0x20, 0x3e, 0x3d, 0x20
        /*0010*/ 	.byte	0x31, 0x00
	.type		$str$23,@object
	.size		$str$23,(__unnamed_1 - $str$23)
$str$23:
        /*0012*/ 	.byte	0x2f, 0x74, 0x6d, 0x70, 0x2f, 0x63, 0x75, 0x74, 0x6c, 0x61, 0x73, 0x73, 0x5f, 0x73, 0x77, 0x65
        /*0022*/ 	.byte	0x65, 0x70, 0x5f, 0x73, 0x72, 0x63, 0x2f, 0x69, 0x6e, 0x63, 0x6c, 0x75, 0x64, 0x65, 0x2f, 0x63
        /*0032*/ 	.byte	0x75, 0x74, 0x6c, 0x61, 0x73, 0x73, 0x2f, 0x67, 0x65, 0x6d, 0x6d, 0x2f, 0x63, 0x6f, 0x6c, 0x6c
        /*0042*/ 	.byte	0x65, 0x63, 0x74, 0x69, 0x76, 0x65, 0x2f, 0x73, 0x6d, 0x39, 0x30, 0x5f, 0x6d, 0x6d, 0x61, 0x5f
        /*0052*/ 	.byte	0x74, 0x6d, 0x61, 0x5f, 0x67, 0x6d, 0x6d, 0x61, 0x5f, 0x73, 0x73, 0x5f, 0x77, 0x61, 0x72, 0x70
        /*0062*/ 	.byte	0x73, 0x70, 0x65, 0x63, 0x69, 0x61, 0x6c, 0x69, 0x7a, 0x65, 0x64, 0x2e, 0x68, 0x70, 0x70, 0x00
	.type		__unnamed_1,@object
	.size		__unnamed_1,(.L_0 - __unnamed_1)
__unnamed_1:
        /*0072*/ 	.byte	0x76, 0x6f, 0x69, 0x64, 0x20, 0x63, 0x75, 0x74, 0x6c, 0x61, 0x73, 0x73, 0x3a, 0x3a, 0x67, 0x65
        /* <DEDUP_REMOVED lines=181> */
        /*0bd2*/ 	.byte	0x00
.L_0:


//--------------------- .nv.shared._ZN7cutlass13device_kernelINS_4gemm6kernel13GemmUniversalIN4cute5tupleIJiiiiEEENS1_10collective13CollectiveMmaINS1_34MainloopSm90TmaGmmaWarpSpecializedILi2ENS5_IJNS4_1CILi2EEESB_NSA_ILi1EEEEEENS1_35KernelTmaWarpSpecializedCooperativeEEENS5_IJNSA_ILi128EEENSA_ILi256EEESG_EEENS_6half_tENS5_IJlSC_lEEESJ_SK_NS4_8TiledMMAINS4_8MMA_AtomIJNS4_4SM904GMMA26MMA_64x256x16_F32F16F16_SSILNSO_5MajorE0ELSQ_0ELNSO_7ScaleInE1ELSR_1EEEEEENS4_6LayoutINS5_IJSB_SC_SC_EEENS5_IJSC_NSA_ILi0EEESW_EEEEENS5_IJNS4_10UnderscoreESZ_SZ_EEEEENS4_23SM90_TMA_LOAD_MULTICASTENS4_14ComposedLayoutINS4_7SwizzleILi3ELi4ELi3EEENS4_18smem_ptr_flag_bitsILi16EEENSU_INS5_IJNSA_ILi8EEENSA_ILi64EEEEEENS5_IJS19_SC_EEEEEEEvNS4_8identityES12_S1D_vS1E_EENS_8epilogue10collective6detail29Sm90TmaWarpSpecializedAdapterINS1H_15DefaultEpilogueISJ_SK_SK_NS1G_6thread17LinearCombinationISJ_Li1EffLNS1L_9ScaleType4KindE0ELNS_15FloatRoundStyleE2ESJ_EENS1_15EpilogueDefaultEEEEEvvEEEEvNT_6ParamsE --------------------------
	.section	.nv.shared._ZN7cutlass13device_kernelINS_4gemm6kernel13GemmUniversalIN4cute5tupleIJiiiiEEENS1_10collective13CollectiveMmaINS1_34MainloopSm90TmaGmmaWarpSpecializedILi2ENS5_IJNS4_1CILi2EEESB_NSA_ILi1EEEEEENS1_35KernelTmaWarpSpecializedCooperativeEEENS5_IJNSA_ILi128EEENSA_ILi256EEESG_EEENS_6half_tENS5_IJlSC_lEEESJ_SK_NS4_8TiledMMAINS4_8MMA_AtomIJNS4_4SM904GMMA26MMA_64x256x16_F32F16F16_SSILNSO_5MajorE0ELSQ_0ELNSO_7ScaleInE1ELSR_1EEEEEENS4_6LayoutINS5_IJSB_SC_SC_EEENS5_IJSC_NSA_ILi0EEESW_EEEEENS5_IJNS4_10UnderscoreESZ_SZ_EEEEENS4_23SM90_TMA_LOAD_MULTICASTENS4_14ComposedLayoutINS4_7SwizzleILi3ELi4ELi3EEENS4_18smem_ptr_flag_bitsILi16EEENSU_INS5_IJNSA_ILi8EEENSA_ILi64EEEEEENS5_IJS19_SC_EEEEEEEvNS4_8identityES12_S1D_vS1E_EENS_8epilogue10collective6detail29Sm90TmaWarpSpecializedAdapterINS1H_15DefaultEpilogueISJ_SK_SK_NS1G_6thread17LinearCombinationISJ_Li1EffLNS1L_9ScaleType4KindE0ELNS_15FloatRoundStyleE2ESJ_EENS1_15EpilogueDefaultEEEEEvvEEEEvNT_6ParamsE,"aw",@nobits
	.sectionflags	@""
	.align	16
	.zero		1024


//--------------------- .nv.shared.reserved.0     --------------------------
	.section	.nv.shared.reserved.0,"aw",@nobits
	.weak		__nv_reservedSMEM_offset_0_alias
	.size		__nv_reservedSMEM_offset_0_alias, 0, 0
	.other		__nv_reservedSMEM_offset_0_alias,@"STO_CUDA_RESERVED_SHARED STV_DEFAULT"
__nv_reservedSMEM_offset_0_alias:
	.zero		0


//--------------------- .nv.global                --------------------------
	.section	.nv.global,"aw",@nobits
.nv.global:
	.type		_ZN39_INTERNAL_59b2fdad_4_k_cu_6e50634f_35354cute1_E,@object
	.size		_ZN39_INTERNAL_59b2fdad_4_k_cu_6e50634f_35354cute1_E,(_ZN39_INTERNAL_59b2fdad_4_k_cu_6e50634f_35354cuda3std3__45__cpo6cbeginE - _ZN39_INTERNAL_59b2fdad_4_k_cu_6e50634f_35354cute1_E)
_ZN39_INTERNAL_59b2fdad_4_k_cu_6e50634f_35354cute1_E:
	.zero		1
	.type		_ZN39_INTERNAL_59b2fdad_4_k_cu_6e50634f_35354cuda3std3__45__cpo6cbeginE,@object
	.size		_ZN39_INTERNAL_59b2fdad_4_k_cu_6e50634f_35354cuda3std3__45__cpo6cbeginE,(_ZN39_INTERNAL_59b2fdad_4_k_cu_6e50634f_35354cuda3std3__48in_placeE - _ZN39_INTERNAL_59b2fdad_4_k_cu_6e50634f_35354cuda3std3__45__cpo6cbeginE)
_ZN39_INTERNAL_59b2fdad_4_k_cu_6e50634f_35354cuda3std3__45__cpo6cbeginE:
	.zero		1
	.type		_ZN39_INTERNAL_59b2fdad_4_k_cu_6e50634f_35354cuda3std3__48in_placeE,@object
	.size		_ZN39_INTERNAL_59b2fdad_4_k_cu_6e50634f_35354cuda3std3__48in_placeE,(_ZN39_INTERNAL_59b2fdad_4_k_cu_6e50634f_35354cuda3std6ranges3__45__cpo9iter_moveE - _ZN39_INTERNAL_59b2fdad_4_k_cu_6e50634f_35354cuda3std3__48in_placeE)
_ZN39_INTERNAL_59b2fdad_4_k_cu_6e50634f_35354cuda3std3__48in_placeE:
	.zero		1
	.type		_ZN39_INTERNAL_59b2fdad_4_k_cu_6e50634f_35354cuda3std6ranges3__45__cpo9iter_moveE,@object
	.size		_ZN39_INTERNAL_59b2fdad_4_k_cu_6e50634f_35354cuda3std6ranges3__45__cpo9iter_moveE,(_ZN39_INTERNAL_59b2fdad_4_k_cu_6e50634f_35354cuda3std3__45__cpo5beginE - _ZN39_INTERNAL_59b2fdad_4_k_cu_6e50634f_35354cuda3std6ranges3__45__cpo9iter_moveE)
_ZN39_INTERNAL_59b2fdad_4_k_cu_6e50634f_35354cuda3std6ranges3__45__cpo9iter_moveE:
	.zero		1
	.type		_ZN39_INTERNAL_59b2fdad_4_k_cu_6e50634f_35354cuda3std3__45__cpo5beginE,@object
	.size		_ZN39_INTERNAL_59b2fdad_4_k_cu_6e50634f_35354cuda3std3__45__cpo5beginE,(_ZN39_INTERNAL_59b2fdad_4_k_cu_6e50634f_35354cuda3std3__441_GLOBAL__N__59b2fdad_4_k_cu_6e50634f_35356ignoreE - _ZN39_INTERNAL_59b2fdad_4_k_cu_6e50634f_35354cuda3std3__45__cpo5beginE)
_ZN39_INTERNAL_59b2fdad_4_k_cu_6e50634f_35354cuda3std3__45__cpo5beginE:
	.zero		1
	.type		_ZN39_INTERNAL_59b2fdad_4_k_cu_6e50634f_35354cuda3std3__441_GLOBAL__N__59b2fdad_4_k_cu_6e50634f_35356ignoreE,@object
	.size		_ZN39_INTERNAL_59b2fdad_4_k_cu_6e50634f_35354cuda3std3__441_GLOBAL__N__59b2fdad_4_k_cu_6e50634f_35356ignoreE,(_ZN39_INTERNAL_59b2fdad_4_k_cu_6e50634f_35354cute7productE - _ZN39_INTERNAL_59b2fdad_4_k_cu_6e50634f_35354cuda3std3__441_GLOBAL__N__59b2fdad_4_k_cu_6e50634f_35356ignoreE)
_ZN39_INTERNAL_59b2fdad_4_k_cu_6e50634f_35354cuda3std3__441_GLOBAL__N__59b2fdad_4_k_cu_6e50634f_35356ignoreE:
	.zero		1
	.type		_ZN39_INTERNAL_59b2fdad_4_k_cu_6e50634f_35354cute7productE,@object
	.size		_ZN39_INTERNAL_59b2fdad_4_k_cu_6e50634f_35354cute7productE,(_ZN39_INTERNAL_59b2fdad_4_k_cu_6e50634f_35354cuda3std3__45__cpo3endE - _ZN39_INTERNAL_59b2fdad_4_k_cu_6e50634f_35354cute7productE)
_ZN39_INTERNAL_59b2fdad_4_k_cu_6e50634f_35354cute7productE:
	.zero		1
	.type		_ZN39_INTERNAL_59b2fdad_4_k_cu_6e50634f_35354cuda3std3__45__cpo3endE,@object
	.size		_ZN39_INTERNAL_59b2fdad_4_k_cu_6e50634f_35354cuda3std3__45__cpo3endE,(_ZN39_INTERNAL_59b2fdad_4_k_cu_6e50634f_35354cuda3std3__419piecewise_constructE - _ZN39_INTERNAL_59b2fdad_4_k_cu_6e50634f_35354cuda3std3__45__cpo3endE)
_ZN39_INTERNAL_59b2fdad_4_k_cu_6e50634f_35354cuda3std3__45__cpo3endE:
	.zero		1
	.type		_ZN39_INTERNAL_59b2fdad_4_k_cu_6e50634f_35354cuda3std3__419piecewise_constructE,@object
	.size		_ZN39_INTERNAL_59b2fdad_4_k_cu_6e50634f_35354cuda3std3__419piecewise_constructE,(_ZN39_INTERNAL_59b2fdad_4_k_cu_6e50634f_35354cuda3std3__45__cpo4cendE - _ZN39_INTERNAL_59b2fdad_4_k_cu_6e50634f_35354cuda3std3__419piecewise_constructE)
_ZN39_INTERNAL_59b2fdad_4_k_cu_6e50634f_35354cuda3std3__419piecewise_constructE:
	.zero		1
	.type		_ZN39_INTERNAL_59b2fdad_4_k_cu_6e50634f_35354cuda3std3__45__cpo4cendE,@object
	.size		_ZN39_INTERNAL_59b2fdad_4_k_cu_6e50634f_35354cuda3std3__45__cpo4cendE,(_ZN39_INTERNAL_59b2fdad_4_k_cu_6e50634f_35354cuda3std6ranges3__45__cpo4swapE - _ZN39_INTERNAL_59b2fdad_4_k_cu_6e50634f_35354cuda3std3__45__cpo4cendE)
_ZN39_INTERNAL_59b2fdad_4_k_cu_6e50634f_35354cuda3std3__45__cpo4cendE:
	.zero		1
	.type		_ZN39_INTERNAL_59b2fdad_4_k_cu_6e50634f_35354cuda3std6ranges3__45__cpo4swapE,@object
	.size		_ZN39_INTERNAL_59b2fdad_4_k_cu_6e50634f_35354cuda3std6ranges3__45__cpo4swapE,(.L_8 - _ZN39_INTERNAL_59b2fdad_4_k_cu_6e50634f_35354cuda3std6ranges3__45__cpo4swapE)
_ZN39_INTERNAL_59b2fdad_4_k_cu_6e50634f_35354cuda3std6ranges3__45__cpo4swapE:
	.zero		1
.L_8:


//--------------------- .nv.constant0._ZN7cutlass13device_kernelINS_4gemm6kernel13GemmUniversalIN4cute5tupleIJiiiiEEENS1_10collective13CollectiveMmaINS1_34MainloopSm90TmaGmmaWarpSpecializedILi2ENS5_IJNS4_1CILi2EEESB_NSA_ILi1EEEEEENS1_35KernelTmaWarpSpecializedCooperativeEEENS5_IJNSA_ILi128EEENSA_ILi256EEESG_EEENS_6half_tENS5_IJlSC_lEEESJ_SK_NS4_8TiledMMAINS4_8MMA_AtomIJNS4_4SM904GMMA26MMA_64x256x16_F32F16F16_SSILNSO_5MajorE0ELSQ_0ELNSO_7ScaleInE1ELSR_1EEEEEENS4_6LayoutINS5_IJSB_SC_SC_EEENS5_IJSC_NSA_ILi0EEESW_EEEEENS5_IJNS4_10UnderscoreESZ_SZ_EEEEENS4_23SM90_TMA_LOAD_MULTICASTENS4_14ComposedLayoutINS4_7SwizzleILi3ELi4ELi3EEENS4_18smem_ptr_flag_bitsILi16EEENSU_INS5_IJNSA_ILi8EEENSA_ILi64EEEEEENS5_IJS19_SC_EEEEEEEvNS4_8identityES12_S1D_vS1E_EENS_8epilogue10collective6detail29Sm90TmaWarpSpecializedAdapterINS1H_15DefaultEpilogueISJ_SK_SK_NS1G_6thread17LinearCombinationISJ_Li1EffLNS1L_9ScaleType4KindE0ELNS_15FloatRoundStyleE2ESJ_EENS1_15EpilogueDefaultEEEEEvvEEEEvNT_6ParamsE --------------------------
	.section	.nv.constant0._ZN7cutlass13device_kernelINS_4gemm6kernel13GemmUniversalIN4cute5tupleIJiiiiEEENS1_10collective13CollectiveMmaINS1_34MainloopSm90TmaGmmaWarpSpecializedILi2ENS5_IJNS4_1CILi2EEESB_NSA_ILi1EEEEEENS1_35KernelTmaWarpSpecializedCooperativeEEENS5_IJNSA_ILi128EEENSA_ILi256EEESG_EEENS_6half_tENS5_IJlSC_lEEESJ_SK_NS4_8TiledMMAINS4_8MMA_AtomIJNS4_4SM904GMMA26MMA_64x256x16_F32F16F16_SSILNSO_5MajorE0ELSQ_0ELNSO_7ScaleInE1ELSR_1EEEEEENS4_6LayoutINS5_IJSB_SC_SC_EEENS5_IJSC_NSA_ILi0EEESW_EEEEENS5_IJNS4_10UnderscoreESZ_SZ_EEEEENS4_23SM90_TMA_LOAD_MULTICASTENS4_14ComposedLayoutINS4_7SwizzleILi3ELi4ELi3EEENS4_18smem_ptr_flag_bitsILi16EEENSU_INS5_IJNSA_ILi8EEENSA_ILi64EEEEEENS5_IJS19_SC_EEEEEEEvNS4_8identityES12_S1D_vS1E_EENS_8epilogue10collective6detail29Sm90TmaWarpSpecializedAdapterINS1H_15DefaultEpilogueISJ_SK_SK_NS1G_6thread17LinearCombinationISJ_Li1EffLNS1L_9ScaleType4KindE0ELNS_15FloatRoundStyleE2ESJ_EENS1_15EpilogueDefaultEEEEEvvEEEEvNT_6ParamsE,"a",@progbits
	.sectionflags	@""
	.align	4
.nv.constant0._ZN7cutlass13device_kernelINS_4gemm6kernel13GemmUniversalIN4cute5tupleIJiiiiEEENS1_10collective13CollectiveMmaINS1_34MainloopSm90TmaGmmaWarpSpecializedILi2ENS5_IJNS4_1CILi2EEESB_NSA_ILi1EEEEEENS1_35KernelTmaWarpSpecializedCooperativeEEENS5_IJNSA_ILi128EEENSA_ILi256EEESG_EEENS_6half_tENS5_IJlSC_lEEESJ_SK_NS4_8TiledMMAINS4_8MMA_AtomIJNS4_4SM904GMMA26MMA_64x256x16_F32F16F16_SSILNSO_5MajorE0ELSQ_0ELNSO_7ScaleInE1ELSR_1EEEEEENS4_6LayoutINS5_IJSB_SC_SC_EEENS5_IJSC_NSA_ILi0EEESW_EEEEENS5_IJNS4_10UnderscoreESZ_SZ_EEEEENS4_23SM90_TMA_LOAD_MULTICASTENS4_14ComposedLayoutINS4_7SwizzleILi3ELi4ELi3EEENS4_18smem_ptr_flag_bitsILi16EEENSU_INS5_IJNSA_ILi8EEENSA_ILi64EEEEEENS5_IJS19_SC_EEEEEEEvNS4_8identityES12_S1D_vS1E_EENS_8epilogue10collective6detail29Sm90TmaWarpSpecializedAdapterINS1H_15DefaultEpilogueISJ_SK_SK_NS1G_6thread17LinearCombinationISJ_Li1EffLNS1L_9ScaleType4KindE0ELNS_15FloatRoundStyleE2ESJ_EENS1_15EpilogueDefaultEEEEEvvEEEEvNT_6ParamsE:
	.zero		1664


//--------------------- SYMBOLS --------------------------

	.type		.nv.reservedSmem.offset0,@object
	.size		.nv.reservedSmem.offset0,0x4
	.type		__assertfail,@function
